//
// Generated by NVIDIA NVVM Compiler
//
// Compiler Build ID: CL-36424714
// Cuda compilation tools, release 13.0, V13.0.88
// Based on NVVM 20.0.0
//

.version 9.0
.target sm_100
.address_size 64

	// .globl	_Z12scale_bodiesIdEviP6planetIT_ES1_
.global .align 4 .b8 precalc_xorwow_matrix[102400];
.global .align 4 .b8 precalc_xorwow_offset_matrix[102400];
.global .align 4 .b8 mrg32k3aM1[2304];
.global .align 4 .b8 mrg32k3aM2[2304];
.global .align 4 .b8 mrg32k3aM1SubSeq[2016];
.global .align 4 .b8 mrg32k3aM2SubSeq[2016];
.global .align 4 .b8 mrg32k3aM1Seq[2304];
.global .align 4 .b8 mrg32k3aM2Seq[2304];
.const .align 8 .b8 __cr_lgamma_table[72];
.extern .shared .align 16 .b8 sdata[];
.extern .shared .align 16 .b8 e[];

.visible .entry _Z12scale_bodiesIdEviP6planetIT_ES1_(
	.param .u32 _Z12scale_bodiesIdEviP6planetIT_ES1__param_0,
	.param .u64 .ptr .align 1 _Z12scale_bodiesIdEviP6planetIT_ES1__param_1,
	.param .f64 _Z12scale_bodiesIdEviP6planetIT_ES1__param_2
)
{
	.reg .pred 	%p<2>;
	.reg .b32 	%r<6>;
	.reg .b64 	%rd<5>;
	.reg .b64 	%fd<11>;

	ld.param.u32 	%r2, [_Z12scale_bodiesIdEviP6planetIT_ES1__param_0];
	ld.param.u64 	%rd1, [_Z12scale_bodiesIdEviP6planetIT_ES1__param_1];
	ld.param.f64 	%fd1, [_Z12scale_bodiesIdEviP6planetIT_ES1__param_2];
	mov.u32 	%r3, %tid.x;
	mov.u32 	%r4, %ctaid.x;
	mov.u32 	%r5, %ntid.x;
	mad.lo.s32 	%r1, %r4, %r5, %r3;
	setp.ge.s32 	%p1, %r1, %r2;
	@%p1 bra 	$L__BB0_2;
	cvta.to.global.u64 	%rd2, %rd1;
	mul.f64 	%fd2, %fd1, %fd1;
	mul.wide.s32 	%rd3, %r1, 56;
	add.s64 	%rd4, %rd2, %rd3;
	ld.global.f64 	%fd3, [%rd4+48];
	mul.f64 	%fd4, %fd2, %fd3;
	st.global.f64 	[%rd4+48], %fd4;
	ld.global.f64 	%fd5, [%rd4+24];
	mul.f64 	%fd6, %fd1, %fd5;
	st.global.f64 	[%rd4+24], %fd6;
	ld.global.f64 	%fd7, [%rd4+32];
	mul.f64 	%fd8, %fd1, %fd7;
	st.global.f64 	[%rd4+32], %fd8;
	ld.global.f64 	%fd9, [%rd4+40];
	mul.f64 	%fd10, %fd1, %fd9;
	st.global.f64 	[%rd4+40], %fd10;
$L__BB0_2:
	ret;

}
	// .globl	_Z9reduceSumIdEvP6planetIT_EPS1_ii
.visible .entry _Z9reduceSumIdEvP6planetIT_EPS1_ii(
	.param .u64 .ptr .align 1 _Z9reduceSumIdEvP6planetIT_EPS1_ii_param_0,
	.param .u64 .ptr .align 1 _Z9reduceSumIdEvP6planetIT_EPS1_ii_param_1,
	.param .u32 _Z9reduceSumIdEvP6planetIT_EPS1_ii_param_2,
	.param .u32 _Z9reduceSumIdEvP6planetIT_EPS1_ii_param_3
)
{
	.reg .pred 	%p<22>;
	.reg .b32 	%r<54>;
	.reg .b64 	%rd<29>;
	.reg .b64 	%fd<100>;

	ld.param.u64 	%rd3, [_Z9reduceSumIdEvP6planetIT_EPS1_ii_param_0];
	ld.param.u64 	%rd4, [_Z9reduceSumIdEvP6planetIT_EPS1_ii_param_1];
	ld.param.u32 	%r25, [_Z9reduceSumIdEvP6planetIT_EPS1_ii_param_2];
	ld.param.u32 	%r26, [_Z9reduceSumIdEvP6planetIT_EPS1_ii_param_3];
	cvta.to.global.u64 	%rd1, %rd4;
	cvta.to.global.u64 	%rd2, %rd3;
	setp.eq.s32 	%p1, %r25, 3;
	@%p1 bra 	$L__BB1_23;
	setp.eq.s32 	%p2, %r25, 2;
	@%p2 bra 	$L__BB1_13;
	setp.ne.s32 	%p3, %r25, 1;
	@%p3 bra 	$L__BB1_33;
	mov.u32 	%r1, %tid.x;
	mov.u32 	%r2, %ctaid.x;
	mov.u32 	%r51, %ntid.x;
	mul.lo.s32 	%r43, %r51, %r2;
	shl.b32 	%r44, %r43, 1;
	add.s32 	%r4, %r44, %r1;
	add.s32 	%r45, %r4, %r51;
	max.u32 	%r46, %r1, %r45;
	setp.ge.u32 	%p16, %r46, %r26;
	@%p16 bra 	$L__BB1_5;
	mul.wide.u32 	%rd23, %r4, 56;
	add.s64 	%rd24, %rd2, %rd23;
	ld.global.f64 	%fd70, [%rd24+24];
	ld.global.f64 	%fd71, [%rd24+48];
	mul.wide.u32 	%rd25, %r45, 56;
	add.s64 	%rd26, %rd2, %rd25;
	ld.global.f64 	%fd72, [%rd26+24];
	ld.global.f64 	%fd73, [%rd26+48];
	mul.f64 	%fd74, %fd72, %fd73;
	fma.rn.f64 	%fd97, %fd70, %fd71, %fd74;
	bra.uni 	$L__BB1_6;
$L__BB1_5:
	mul.wide.u32 	%rd21, %r4, 56;
	add.s64 	%rd22, %rd2, %rd21;
	ld.global.f64 	%fd68, [%rd22+24];
	ld.global.f64 	%fd69, [%rd22+48];
	mul.f64 	%fd97, %fd68, %fd69;
$L__BB1_6:
	shl.b32 	%r47, %r1, 3;
	mov.u32 	%r48, sdata;
	add.s32 	%r6, %r48, %r47;
	st.shared.f64 	[%r6], %fd97;
	bar.sync 	0;
	setp.lt.u32 	%p17, %r51, 66;
	@%p17 bra 	$L__BB1_10;
$L__BB1_7:
	shr.u32 	%r8, %r51, 1;
	setp.ge.u32 	%p18, %r1, %r8;
	@%p18 bra 	$L__BB1_9;
	shl.b32 	%r49, %r8, 3;
	add.s32 	%r50, %r6, %r49;
	ld.shared.f64 	%fd75, [%r50];
	ld.shared.f64 	%fd76, [%r6];
	add.f64 	%fd77, %fd75, %fd76;
	st.shared.f64 	[%r6], %fd77;
$L__BB1_9:
	bar.sync 	0;
	setp.gt.u32 	%p19, %r51, 131;
	mov.u32 	%r51, %r8;
	@%p19 bra 	$L__BB1_7;
$L__BB1_10:
	setp.gt.u32 	%p20, %r1, 31;
	@%p20 bra 	$L__BB1_33;
	ld.volatile.shared.f64 	%fd78, [%r6+256];
	ld.volatile.shared.f64 	%fd79, [%r6];
	add.f64 	%fd80, %fd78, %fd79;
	st.volatile.shared.f64 	[%r6], %fd80;
	ld.volatile.shared.f64 	%fd81, [%r6+128];
	ld.volatile.shared.f64 	%fd82, [%r6];
	add.f64 	%fd83, %fd81, %fd82;
	st.volatile.shared.f64 	[%r6], %fd83;
	ld.volatile.shared.f64 	%fd84, [%r6+64];
	ld.volatile.shared.f64 	%fd85, [%r6];
	add.f64 	%fd86, %fd84, %fd85;
	st.volatile.shared.f64 	[%r6], %fd86;
	ld.volatile.shared.f64 	%fd87, [%r6+32];
	ld.volatile.shared.f64 	%fd88, [%r6];
	add.f64 	%fd89, %fd87, %fd88;
	st.volatile.shared.f64 	[%r6], %fd89;
	ld.volatile.shared.f64 	%fd90, [%r6+16];
	ld.volatile.shared.f64 	%fd91, [%r6];
	add.f64 	%fd92, %fd90, %fd91;
	st.volatile.shared.f64 	[%r6], %fd92;
	ld.volatile.shared.f64 	%fd93, [%r6+8];
	ld.volatile.shared.f64 	%fd94, [%r6];
	add.f64 	%fd95, %fd93, %fd94;
	st.volatile.shared.f64 	[%r6], %fd95;
	setp.ne.s32 	%p21, %r1, 0;
	@%p21 bra 	$L__BB1_33;
	ld.shared.f64 	%fd96, [sdata];
	mul.wide.u32 	%rd27, %r2, 8;
	add.s64 	%rd28, %rd1, %rd27;
	st.global.f64 	[%rd28], %fd96;
	bra.uni 	$L__BB1_33;
$L__BB1_13:
	mov.u32 	%r9, %tid.x;
	mov.u32 	%r10, %ctaid.x;
	mov.u32 	%r52, %ntid.x;
	mul.lo.s32 	%r35, %r52, %r10;
	shl.b32 	%r36, %r35, 1;
	add.s32 	%r12, %r36, %r9;
	add.s32 	%r37, %r12, %r52;
	max.u32 	%r38, %r9, %r37;
	setp.ge.u32 	%p10, %r38, %r26;
	@%p10 bra 	$L__BB1_15;
	mul.wide.u32 	%rd15, %r12, 56;
	add.s64 	%rd16, %rd2, %rd15;
	ld.global.f64 	%fd41, [%rd16+32];
	ld.global.f64 	%fd42, [%rd16+48];
	mul.wide.u32 	%rd17, %r37, 56;
	add.s64 	%rd18, %rd2, %rd17;
	ld.global.f64 	%fd43, [%rd18+32];
	ld.global.f64 	%fd44, [%rd18+48];
	mul.f64 	%fd45, %fd43, %fd44;
	fma.rn.f64 	%fd98, %fd41, %fd42, %fd45;
	bra.uni 	$L__BB1_16;
$L__BB1_15:
	mul.wide.u32 	%rd13, %r12, 56;
	add.s64 	%rd14, %rd2, %rd13;
	ld.global.f64 	%fd39, [%rd14+32];
	ld.global.f64 	%fd40, [%rd14+48];
	mul.f64 	%fd98, %fd39, %fd40;
$L__BB1_16:
	shl.b32 	%r39, %r9, 3;
	mov.u32 	%r40, sdata;
	add.s32 	%r14, %r40, %r39;
	st.shared.f64 	[%r14], %fd98;
	bar.sync 	0;
	setp.lt.u32 	%p11, %r52, 66;
	@%p11 bra 	$L__BB1_20;
$L__BB1_17:
	shr.u32 	%r16, %r52, 1;
	setp.ge.u32 	%p12, %r9, %r16;
	@%p12 bra 	$L__BB1_19;
	shl.b32 	%r41, %r16, 3;
	add.s32 	%r42, %r14, %r41;
	ld.shared.f64 	%fd46, [%r42];
	ld.shared.f64 	%fd47, [%r14];
	add.f64 	%fd48, %fd46, %fd47;
	st.shared.f64 	[%r14], %fd48;
$L__BB1_19:
	bar.sync 	0;
	setp.gt.u32 	%p13, %r52, 131;
	mov.u32 	%r52, %r16;
	@%p13 bra 	$L__BB1_17;
$L__BB1_20:
	setp.gt.u32 	%p14, %r9, 31;
	@%p14 bra 	$L__BB1_33;
	ld.volatile.shared.f64 	%fd49, [%r14+256];
	ld.volatile.shared.f64 	%fd50, [%r14];
	add.f64 	%fd51, %fd49, %fd50;
	st.volatile.shared.f64 	[%r14], %fd51;
	ld.volatile.shared.f64 	%fd52, [%r14+128];
	ld.volatile.shared.f64 	%fd53, [%r14];
	add.f64 	%fd54, %fd52, %fd53;
	st.volatile.shared.f64 	[%r14], %fd54;
	ld.volatile.shared.f64 	%fd55, [%r14+64];
	ld.volatile.shared.f64 	%fd56, [%r14];
	add.f64 	%fd57, %fd55, %fd56;
	st.volatile.shared.f64 	[%r14], %fd57;
	ld.volatile.shared.f64 	%fd58, [%r14+32];
	ld.volatile.shared.f64 	%fd59, [%r14];
	add.f64 	%fd60, %fd58, %fd59;
	st.volatile.shared.f64 	[%r14], %fd60;
	ld.volatile.shared.f64 	%fd61, [%r14+16];
	ld.volatile.shared.f64 	%fd62, [%r14];
	add.f64 	%fd63, %fd61, %fd62;
	st.volatile.shared.f64 	[%r14], %fd63;
	ld.volatile.shared.f64 	%fd64, [%r14+8];
	ld.volatile.shared.f64 	%fd65, [%r14];
	add.f64 	%fd66, %fd64, %fd65;
	st.volatile.shared.f64 	[%r14], %fd66;
	setp.ne.s32 	%p15, %r9, 0;
	@%p15 bra 	$L__BB1_33;
	ld.shared.f64 	%fd67, [sdata];
	mul.wide.u32 	%rd19, %r10, 8;
	add.s64 	%rd20, %rd1, %rd19;
	st.global.f64 	[%rd20], %fd67;
	bra.uni 	$L__BB1_33;
$L__BB1_23:
	mov.u32 	%r17, %tid.x;
	mov.u32 	%r18, %ctaid.x;
	mov.u32 	%r53, %ntid.x;
	mul.lo.s32 	%r27, %r53, %r18;
	shl.b32 	%r28, %r27, 1;
	add.s32 	%r20, %r28, %r17;
	add.s32 	%r29, %r20, %r53;
	max.u32 	%r30, %r17, %r29;
	setp.ge.u32 	%p4, %r30, %r26;
	@%p4 bra 	$L__BB1_25;
	mul.wide.u32 	%rd7, %r20, 56;
	add.s64 	%rd8, %rd2, %rd7;
	ld.global.f64 	%fd12, [%rd8+40];
	ld.global.f64 	%fd13, [%rd8+48];
	mul.wide.u32 	%rd9, %r29, 56;
	add.s64 	%rd10, %rd2, %rd9;
	ld.global.f64 	%fd14, [%rd10+40];
	ld.global.f64 	%fd15, [%rd10+48];
	mul.f64 	%fd16, %fd14, %fd15;
	fma.rn.f64 	%fd99, %fd12, %fd13, %fd16;
	bra.uni 	$L__BB1_26;
$L__BB1_25:
	mul.wide.u32 	%rd5, %r20, 56;
	add.s64 	%rd6, %rd2, %rd5;
	ld.global.f64 	%fd10, [%rd6+40];
	ld.global.f64 	%fd11, [%rd6+48];
	mul.f64 	%fd99, %fd10, %fd11;
$L__BB1_26:
	shl.b32 	%r31, %r17, 3;
	mov.u32 	%r32, sdata;
	add.s32 	%r22, %r32, %r31;
	st.shared.f64 	[%r22], %fd99;
	bar.sync 	0;
	setp.lt.u32 	%p5, %r53, 66;
	@%p5 bra 	$L__BB1_30;
$L__BB1_27:
	shr.u32 	%r24, %r53, 1;
	setp.ge.u32 	%p6, %r17, %r24;
	@%p6 bra 	$L__BB1_29;
	shl.b32 	%r33, %r24, 3;
	add.s32 	%r34, %r22, %r33;
	ld.shared.f64 	%fd17, [%r34];
	ld.shared.f64 	%fd18, [%r22];
	add.f64 	%fd19, %fd17, %fd18;
	st.shared.f64 	[%r22], %fd19;
$L__BB1_29:
	bar.sync 	0;
	setp.gt.u32 	%p7, %r53, 131;
	mov.u32 	%r53, %r24;
	@%p7 bra 	$L__BB1_27;
$L__BB1_30:
	setp.gt.u32 	%p8, %r17, 31;
	@%p8 bra 	$L__BB1_33;
	ld.volatile.shared.f64 	%fd20, [%r22+256];
	ld.volatile.shared.f64 	%fd21, [%r22];
	add.f64 	%fd22, %fd20, %fd21;
	st.volatile.shared.f64 	[%r22], %fd22;
	ld.volatile.shared.f64 	%fd23, [%r22+128];
	ld.volatile.shared.f64 	%fd24, [%r22];
	add.f64 	%fd25, %fd23, %fd24;
	st.volatile.shared.f64 	[%r22], %fd25;
	ld.volatile.shared.f64 	%fd26, [%r22+64];
	ld.volatile.shared.f64 	%fd27, [%r22];
	add.f64 	%fd28, %fd26, %fd27;
	st.volatile.shared.f64 	[%r22], %fd28;
	ld.volatile.shared.f64 	%fd29, [%r22+32];
	ld.volatile.shared.f64 	%fd30, [%r22];
	add.f64 	%fd31, %fd29, %fd30;
	st.volatile.shared.f64 	[%r22], %fd31;
	ld.volatile.shared.f64 	%fd32, [%r22+16];
	ld.volatile.shared.f64 	%fd33, [%r22];
	add.f64 	%fd34, %fd32, %fd33;
	st.volatile.shared.f64 	[%r22], %fd34;
	ld.volatile.shared.f64 	%fd35, [%r22+8];
	ld.volatile.shared.f64 	%fd36, [%r22];
	add.f64 	%fd37, %fd35, %fd36;
	st.volatile.shared.f64 	[%r22], %fd37;
	setp.ne.s32 	%p9, %r17, 0;
	@%p9 bra 	$L__BB1_33;
	ld.shared.f64 	%fd38, [sdata];
	mul.wide.u32 	%rd11, %r18, 8;
	add.s64 	%rd12, %rd1, %rd11;
	st.global.f64 	[%rd12], %fd38;
$L__BB1_33:
	ret;

}
	// .globl	_Z12energyKernelIdEviPT_S1_P6planetIS0_E
.visible .entry _Z12energyKernelIdEviPT_S1_P6planetIS0_E(
	.param .u32 _Z12energyKernelIdEviPT_S1_P6planetIS0_E_param_0,
	.param .u64 .ptr .align 1 _Z12energyKernelIdEviPT_S1_P6planetIS0_E_param_1,
	.param .u64 .ptr .align 1 _Z12energyKernelIdEviPT_S1_P6planetIS0_E_param_2,
	.param .u64 .ptr .align 1 _Z12energyKernelIdEviPT_S1_P6planetIS0_E_param_3
)
{
	.reg .pred 	%p<29>;
	.reg .b32 	%r<51>;
	.reg .b64 	%rd<24>;
	.reg .b64 	%fd<307>;

	ld.param.u32 	%r29, [_Z12energyKernelIdEviPT_S1_P6planetIS0_E_param_0];
	ld.param.u64 	%rd3, [_Z12energyKernelIdEviPT_S1_P6planetIS0_E_param_1];
	ld.param.u64 	%rd4, [_Z12energyKernelIdEviPT_S1_P6planetIS0_E_param_2];
	ld.param.u64 	%rd5, [_Z12energyKernelIdEviPT_S1_P6planetIS0_E_param_3];
	cvta.to.global.u64 	%rd1, %rd5;
	mov.u32 	%r1, %tid.x;
	mov.u32 	%r2, %ctaid.x;
	mov.u32 	%r50, %ntid.x;
	mul.lo.s32 	%r30, %r50, %r2;
	shl.b32 	%r4, %r30, 1;
	add.s32 	%r45, %r4, %r1;
	add.s32 	%r6, %r45, %r50;
	setp.ge.u32 	%p2, %r6, %r29;
	mul.wide.u32 	%rd6, %r45, 56;
	add.s64 	%rd2, %rd1, %rd6;
	shl.b32 	%r31, %r1, 3;
	mov.u32 	%r32, e;
	add.s32 	%r7, %r32, %r31;
	@%p2 bra 	$L__BB2_2;
	mul.wide.u32 	%rd7, %r6, 56;
	add.s64 	%rd8, %rd1, %rd7;
	ld.global.f64 	%fd26, [%rd2+48];
	mul.f64 	%fd27, %fd26, 0d3FE0000000000000;
	ld.global.f64 	%fd28, [%rd2+24];
	ld.global.f64 	%fd29, [%rd2+32];
	mul.f64 	%fd30, %fd29, %fd29;
	fma.rn.f64 	%fd31, %fd28, %fd28, %fd30;
	ld.global.f64 	%fd32, [%rd2+40];
	fma.rn.f64 	%fd33, %fd32, %fd32, %fd31;
	ld.global.f64 	%fd34, [%rd8+48];
	mul.f64 	%fd35, %fd34, 0d3FE0000000000000;
	ld.global.f64 	%fd36, [%rd8+24];
	ld.global.f64 	%fd37, [%rd8+32];
	mul.f64 	%fd38, %fd37, %fd37;
	fma.rn.f64 	%fd39, %fd36, %fd36, %fd38;
	ld.global.f64 	%fd40, [%rd8+40];
	fma.rn.f64 	%fd41, %fd40, %fd40, %fd39;
	mul.f64 	%fd42, %fd35, %fd41;
	fma.rn.f64 	%fd43, %fd27, %fd33, %fd42;
	st.shared.f64 	[%r7], %fd43;
	bra.uni 	$L__BB2_4;
$L__BB2_2:
	setp.ge.u32 	%p3, %r45, %r29;
	@%p3 bra 	$L__BB2_4;
	ld.global.f64 	%fd17, [%rd2+48];
	mul.f64 	%fd18, %fd17, 0d3FE0000000000000;
	ld.global.f64 	%fd19, [%rd2+24];
	ld.global.f64 	%fd20, [%rd2+32];
	mul.f64 	%fd21, %fd20, %fd20;
	fma.rn.f64 	%fd22, %fd19, %fd19, %fd21;
	ld.global.f64 	%fd23, [%rd2+40];
	fma.rn.f64 	%fd24, %fd23, %fd23, %fd22;
	mul.f64 	%fd25, %fd18, %fd24;
	st.shared.f64 	[%r7], %fd25;
$L__BB2_4:
	bar.sync 	0;
	setp.lt.u32 	%p4, %r50, 66;
	@%p4 bra 	$L__BB2_9;
	mov.u32 	%r43, %r50;
$L__BB2_6:
	shr.u32 	%r9, %r43, 1;
	setp.ge.u32 	%p5, %r1, %r9;
	@%p5 bra 	$L__BB2_8;
	shl.b32 	%r33, %r9, 3;
	add.s32 	%r34, %r7, %r33;
	ld.shared.f64 	%fd44, [%r34];
	ld.shared.f64 	%fd45, [%r7];
	add.f64 	%fd46, %fd44, %fd45;
	st.shared.f64 	[%r7], %fd46;
$L__BB2_8:
	bar.sync 	0;
	setp.gt.u32 	%p6, %r43, 131;
	mov.u32 	%r43, %r9;
	@%p6 bra 	$L__BB2_6;
$L__BB2_9:
	setp.gt.u32 	%p8, %r1, 31;
	mov.pred 	%p28, 0;
	@%p8 bra 	$L__BB2_12;
	ld.volatile.shared.f64 	%fd47, [%r7+256];
	ld.volatile.shared.f64 	%fd48, [%r7];
	add.f64 	%fd49, %fd47, %fd48;
	st.volatile.shared.f64 	[%r7], %fd49;
	ld.volatile.shared.f64 	%fd50, [%r7+128];
	ld.volatile.shared.f64 	%fd51, [%r7];
	add.f64 	%fd52, %fd50, %fd51;
	st.volatile.shared.f64 	[%r7], %fd52;
	ld.volatile.shared.f64 	%fd53, [%r7+64];
	ld.volatile.shared.f64 	%fd54, [%r7];
	add.f64 	%fd55, %fd53, %fd54;
	st.volatile.shared.f64 	[%r7], %fd55;
	ld.volatile.shared.f64 	%fd56, [%r7+32];
	ld.volatile.shared.f64 	%fd57, [%r7];
	add.f64 	%fd58, %fd56, %fd57;
	st.volatile.shared.f64 	[%r7], %fd58;
	ld.volatile.shared.f64 	%fd59, [%r7+16];
	ld.volatile.shared.f64 	%fd60, [%r7];
	add.f64 	%fd61, %fd59, %fd60;
	st.volatile.shared.f64 	[%r7], %fd61;
	ld.volatile.shared.f64 	%fd62, [%r7+8];
	ld.volatile.shared.f64 	%fd63, [%r7];
	add.f64 	%fd64, %fd62, %fd63;
	st.volatile.shared.f64 	[%r7], %fd64;
	setp.ne.s32 	%p10, %r1, 0;
	@%p10 bra 	$L__BB2_12;
	ld.shared.f64 	%fd65, [e];
	cvta.to.global.u64 	%rd9, %rd3;
	mul.wide.u32 	%rd10, %r2, 8;
	add.s64 	%rd11, %rd9, %rd10;
	st.global.f64 	[%rd11], %fd65;
	mov.pred 	%p28, -1;
$L__BB2_12:
	bar.sync 	0;
	mov.b64 	%rd12, 0;
	st.shared.u64 	[%r7], %rd12;
	setp.ge.u32 	%p12, %r45, %r29;
	add.s32 	%r48, %r45, 1;
	setp.ge.s32 	%p13, %r48, %r29;
	or.pred  	%p14, %p12, %p13;
	@%p14 bra 	$L__BB2_26;
	ld.global.f64 	%fd1, [%rd2];
	ld.global.f64 	%fd2, [%rd2+8];
	ld.global.f64 	%fd3, [%rd2+16];
	ld.global.f64 	%fd4, [%rd2+48];
	not.b32 	%r35, %r4;
	add.s32 	%r36, %r29, %r35;
	sub.s32 	%r11, %r36, %r1;
	sub.s32 	%r37, %r29, %r45;
	add.s32 	%r38, %r37, -2;
	setp.lt.u32 	%p15, %r38, 7;
	mov.f64 	%fd306, 0d0000000000000000;
	@%p15 bra 	$L__BB2_17;
	and.b32  	%r39, %r11, -8;
	neg.s32 	%r44, %r39;
	mov.f64 	%fd306, 0d0000000000000000;
$L__BB2_15:
	.pragma "nounroll";
	mul.wide.s32 	%rd13, %r48, 56;
	add.s64 	%rd14, %rd1, %rd13;
	ld.global.f64 	%fd69, [%rd14];
	sub.f64 	%fd70, %fd1, %fd69;
	ld.global.f64 	%fd71, [%rd14+8];
	sub.f64 	%fd72, %fd2, %fd71;
	ld.global.f64 	%fd73, [%rd14+16];
	sub.f64 	%fd74, %fd3, %fd73;
	mul.f64 	%fd75, %fd72, %fd72;
	fma.rn.f64 	%fd76, %fd70, %fd70, %fd75;
	fma.rn.f64 	%fd77, %fd74, %fd74, %fd76;
	sqrt.rn.f64 	%fd78, %fd77;
	ld.global.f64 	%fd79, [%rd14+48];
	mul.f64 	%fd80, %fd4, %fd79;
	div.rn.f64 	%fd81, %fd80, %fd78;
	add.f64 	%fd82, %fd306, %fd81;
	ld.global.f64 	%fd83, [%rd14+56];
	sub.f64 	%fd84, %fd1, %fd83;
	ld.global.f64 	%fd85, [%rd14+64];
	sub.f64 	%fd86, %fd2, %fd85;
	ld.global.f64 	%fd87, [%rd14+72];
	sub.f64 	%fd88, %fd3, %fd87;
	mul.f64 	%fd89, %fd86, %fd86;
	fma.rn.f64 	%fd90, %fd84, %fd84, %fd89;
	fma.rn.f64 	%fd91, %fd88, %fd88, %fd90;
	sqrt.rn.f64 	%fd92, %fd91;
	ld.global.f64 	%fd93, [%rd14+104];
	mul.f64 	%fd94, %fd4, %fd93;
	div.rn.f64 	%fd95, %fd94, %fd92;
	add.f64 	%fd96, %fd82, %fd95;
	ld.global.f64 	%fd97, [%rd14+112];
	sub.f64 	%fd98, %fd1, %fd97;
	ld.global.f64 	%fd99, [%rd14+120];
	sub.f64 	%fd100, %fd2, %fd99;
	ld.global.f64 	%fd101, [%rd14+128];
	sub.f64 	%fd102, %fd3, %fd101;
	mul.f64 	%fd103, %fd100, %fd100;
	fma.rn.f64 	%fd104, %fd98, %fd98, %fd103;
	fma.rn.f64 	%fd105, %fd102, %fd102, %fd104;
	sqrt.rn.f64 	%fd106, %fd105;
	ld.global.f64 	%fd107, [%rd14+160];
	mul.f64 	%fd108, %fd4, %fd107;
	div.rn.f64 	%fd109, %fd108, %fd106;
	add.f64 	%fd110, %fd96, %fd109;
	ld.global.f64 	%fd111, [%rd14+168];
	sub.f64 	%fd112, %fd1, %fd111;
	ld.global.f64 	%fd113, [%rd14+176];
	sub.f64 	%fd114, %fd2, %fd113;
	ld.global.f64 	%fd115, [%rd14+184];
	sub.f64 	%fd116, %fd3, %fd115;
	mul.f64 	%fd117, %fd114, %fd114;
	fma.rn.f64 	%fd118, %fd112, %fd112, %fd117;
	fma.rn.f64 	%fd119, %fd116, %fd116, %fd118;
	sqrt.rn.f64 	%fd120, %fd119;
	ld.global.f64 	%fd121, [%rd14+216];
	mul.f64 	%fd122, %fd4, %fd121;
	div.rn.f64 	%fd123, %fd122, %fd120;
	add.f64 	%fd124, %fd110, %fd123;
	ld.global.f64 	%fd125, [%rd14+224];
	sub.f64 	%fd126, %fd1, %fd125;
	ld.global.f64 	%fd127, [%rd14+232];
	sub.f64 	%fd128, %fd2, %fd127;
	ld.global.f64 	%fd129, [%rd14+240];
	sub.f64 	%fd130, %fd3, %fd129;
	mul.f64 	%fd131, %fd128, %fd128;
	fma.rn.f64 	%fd132, %fd126, %fd126, %fd131;
	fma.rn.f64 	%fd133, %fd130, %fd130, %fd132;
	sqrt.rn.f64 	%fd134, %fd133;
	ld.global.f64 	%fd135, [%rd14+272];
	mul.f64 	%fd136, %fd4, %fd135;
	div.rn.f64 	%fd137, %fd136, %fd134;
	add.f64 	%fd138, %fd124, %fd137;
	ld.global.f64 	%fd139, [%rd14+280];
	sub.f64 	%fd140, %fd1, %fd139;
	ld.global.f64 	%fd141, [%rd14+288];
	sub.f64 	%fd142, %fd2, %fd141;
	ld.global.f64 	%fd143, [%rd14+296];
	sub.f64 	%fd144, %fd3, %fd143;
	mul.f64 	%fd145, %fd142, %fd142;
	fma.rn.f64 	%fd146, %fd140, %fd140, %fd145;
	fma.rn.f64 	%fd147, %fd144, %fd144, %fd146;
	sqrt.rn.f64 	%fd148, %fd147;
	ld.global.f64 	%fd149, [%rd14+328];
	mul.f64 	%fd150, %fd4, %fd149;
	div.rn.f64 	%fd151, %fd150, %fd148;
	add.f64 	%fd152, %fd138, %fd151;
	ld.global.f64 	%fd153, [%rd14+336];
	sub.f64 	%fd154, %fd1, %fd153;
	ld.global.f64 	%fd155, [%rd14+344];
	sub.f64 	%fd156, %fd2, %fd155;
	ld.global.f64 	%fd157, [%rd14+352];
	sub.f64 	%fd158, %fd3, %fd157;
	mul.f64 	%fd159, %fd156, %fd156;
	fma.rn.f64 	%fd160, %fd154, %fd154, %fd159;
	fma.rn.f64 	%fd161, %fd158, %fd158, %fd160;
	sqrt.rn.f64 	%fd162, %fd161;
	ld.global.f64 	%fd163, [%rd14+384];
	mul.f64 	%fd164, %fd4, %fd163;
	div.rn.f64 	%fd165, %fd164, %fd162;
	add.f64 	%fd166, %fd152, %fd165;
	ld.global.f64 	%fd167, [%rd14+392];
	sub.f64 	%fd168, %fd1, %fd167;
	ld.global.f64 	%fd169, [%rd14+400];
	sub.f64 	%fd170, %fd2, %fd169;
	ld.global.f64 	%fd171, [%rd14+408];
	sub.f64 	%fd172, %fd3, %fd171;
	mul.f64 	%fd173, %fd170, %fd170;
	fma.rn.f64 	%fd174, %fd168, %fd168, %fd173;
	fma.rn.f64 	%fd175, %fd172, %fd172, %fd174;
	sqrt.rn.f64 	%fd176, %fd175;
	ld.global.f64 	%fd177, [%rd14+440];
	mul.f64 	%fd178, %fd4, %fd177;
	div.rn.f64 	%fd179, %fd178, %fd176;
	add.f64 	%fd306, %fd166, %fd179;
	add.s32 	%r48, %r48, 8;
	add.s32 	%r45, %r45, 8;
	add.s32 	%r44, %r44, 8;
	setp.ne.s32 	%p16, %r44, 0;
	@%p16 bra 	$L__BB2_15;
	add.s32 	%r48, %r45, 1;
$L__BB2_17:
	and.b32  	%r21, %r11, 7;
	setp.eq.s32 	%p17, %r21, 0;
	@%p17 bra 	$L__BB2_25;
	and.b32  	%r22, %r11, 3;
	setp.lt.u32 	%p18, %r21, 4;
	@%p18 bra 	$L__BB2_20;
	mul.wide.s32 	%rd15, %r48, 56;
	add.s64 	%rd16, %rd1, %rd15;
	ld.global.f64 	%fd181, [%rd16];
	sub.f64 	%fd182, %fd1, %fd181;
	ld.global.f64 	%fd183, [%rd16+8];
	sub.f64 	%fd184, %fd2, %fd183;
	ld.global.f64 	%fd185, [%rd16+16];
	sub.f64 	%fd186, %fd3, %fd185;
	mul.f64 	%fd187, %fd184, %fd184;
	fma.rn.f64 	%fd188, %fd182, %fd182, %fd187;
	fma.rn.f64 	%fd189, %fd186, %fd186, %fd188;
	sqrt.rn.f64 	%fd190, %fd189;
	ld.global.f64 	%fd191, [%rd16+48];
	mul.f64 	%fd192, %fd4, %fd191;
	div.rn.f64 	%fd193, %fd192, %fd190;
	add.f64 	%fd194, %fd306, %fd193;
	ld.global.f64 	%fd195, [%rd16+56];
	sub.f64 	%fd196, %fd1, %fd195;
	ld.global.f64 	%fd197, [%rd16+64];
	sub.f64 	%fd198, %fd2, %fd197;
	ld.global.f64 	%fd199, [%rd16+72];
	sub.f64 	%fd200, %fd3, %fd199;
	mul.f64 	%fd201, %fd198, %fd198;
	fma.rn.f64 	%fd202, %fd196, %fd196, %fd201;
	fma.rn.f64 	%fd203, %fd200, %fd200, %fd202;
	sqrt.rn.f64 	%fd204, %fd203;
	ld.global.f64 	%fd205, [%rd16+104];
	mul.f64 	%fd206, %fd4, %fd205;
	div.rn.f64 	%fd207, %fd206, %fd204;
	add.f64 	%fd208, %fd194, %fd207;
	ld.global.f64 	%fd209, [%rd16+112];
	sub.f64 	%fd210, %fd1, %fd209;
	ld.global.f64 	%fd211, [%rd16+120];
	sub.f64 	%fd212, %fd2, %fd211;
	ld.global.f64 	%fd213, [%rd16+128];
	sub.f64 	%fd214, %fd3, %fd213;
	mul.f64 	%fd215, %fd212, %fd212;
	fma.rn.f64 	%fd216, %fd210, %fd210, %fd215;
	fma.rn.f64 	%fd217, %fd214, %fd214, %fd216;
	sqrt.rn.f64 	%fd218, %fd217;
	ld.global.f64 	%fd219, [%rd16+160];
	mul.f64 	%fd220, %fd4, %fd219;
	div.rn.f64 	%fd221, %fd220, %fd218;
	add.f64 	%fd222, %fd208, %fd221;
	ld.global.f64 	%fd223, [%rd16+168];
	sub.f64 	%fd224, %fd1, %fd223;
	ld.global.f64 	%fd225, [%rd16+176];
	sub.f64 	%fd226, %fd2, %fd225;
	ld.global.f64 	%fd227, [%rd16+184];
	sub.f64 	%fd228, %fd3, %fd227;
	mul.f64 	%fd229, %fd226, %fd226;
	fma.rn.f64 	%fd230, %fd224, %fd224, %fd229;
	fma.rn.f64 	%fd231, %fd228, %fd228, %fd230;
	sqrt.rn.f64 	%fd232, %fd231;
	ld.global.f64 	%fd233, [%rd16+216];
	mul.f64 	%fd234, %fd4, %fd233;
	div.rn.f64 	%fd235, %fd234, %fd232;
	add.f64 	%fd306, %fd222, %fd235;
	add.s32 	%r48, %r48, 4;
$L__BB2_20:
	setp.eq.s32 	%p19, %r22, 0;
	@%p19 bra 	$L__BB2_25;
	setp.eq.s32 	%p20, %r22, 1;
	@%p20 bra 	$L__BB2_23;
	mul.wide.s32 	%rd17, %r48, 56;
	add.s64 	%rd18, %rd1, %rd17;
	ld.global.f64 	%fd237, [%rd18];
	sub.f64 	%fd238, %fd1, %fd237;
	ld.global.f64 	%fd239, [%rd18+8];
	sub.f64 	%fd240, %fd2, %fd239;
	ld.global.f64 	%fd241, [%rd18+16];
	sub.f64 	%fd242, %fd3, %fd241;
	mul.f64 	%fd243, %fd240, %fd240;
	fma.rn.f64 	%fd244, %fd238, %fd238, %fd243;
	fma.rn.f64 	%fd245, %fd242, %fd242, %fd244;
	sqrt.rn.f64 	%fd246, %fd245;
	ld.global.f64 	%fd247, [%rd18+48];
	mul.f64 	%fd248, %fd4, %fd247;
	div.rn.f64 	%fd249, %fd248, %fd246;
	add.f64 	%fd250, %fd306, %fd249;
	ld.global.f64 	%fd251, [%rd18+56];
	sub.f64 	%fd252, %fd1, %fd251;
	ld.global.f64 	%fd253, [%rd18+64];
	sub.f64 	%fd254, %fd2, %fd253;
	ld.global.f64 	%fd255, [%rd18+72];
	sub.f64 	%fd256, %fd3, %fd255;
	mul.f64 	%fd257, %fd254, %fd254;
	fma.rn.f64 	%fd258, %fd252, %fd252, %fd257;
	fma.rn.f64 	%fd259, %fd256, %fd256, %fd258;
	sqrt.rn.f64 	%fd260, %fd259;
	ld.global.f64 	%fd261, [%rd18+104];
	mul.f64 	%fd262, %fd4, %fd261;
	div.rn.f64 	%fd263, %fd262, %fd260;
	add.f64 	%fd306, %fd250, %fd263;
	add.s32 	%r48, %r48, 2;
$L__BB2_23:
	and.b32  	%r40, %r11, 1;
	setp.eq.b32 	%p21, %r40, 1;
	not.pred 	%p22, %p21;
	@%p22 bra 	$L__BB2_25;
	mul.wide.s32 	%rd19, %r48, 56;
	add.s64 	%rd20, %rd1, %rd19;
	ld.global.f64 	%fd264, [%rd20];
	sub.f64 	%fd265, %fd1, %fd264;
	ld.global.f64 	%fd266, [%rd20+8];
	sub.f64 	%fd267, %fd2, %fd266;
	ld.global.f64 	%fd268, [%rd20+16];
	sub.f64 	%fd269, %fd3, %fd268;
	mul.f64 	%fd270, %fd267, %fd267;
	fma.rn.f64 	%fd271, %fd265, %fd265, %fd270;
	fma.rn.f64 	%fd272, %fd269, %fd269, %fd271;
	sqrt.rn.f64 	%fd273, %fd272;
	ld.global.f64 	%fd274, [%rd20+48];
	mul.f64 	%fd275, %fd4, %fd274;
	div.rn.f64 	%fd276, %fd275, %fd273;
	add.f64 	%fd306, %fd306, %fd276;
$L__BB2_25:
	st.shared.f64 	[%r7], %fd306;
$L__BB2_26:
	setp.lt.u32 	%p23, %r50, 66;
	bar.sync 	0;
	@%p23 bra 	$L__BB2_30;
$L__BB2_27:
	shr.u32 	%r28, %r50, 1;
	setp.ge.u32 	%p24, %r1, %r28;
	@%p24 bra 	$L__BB2_29;
	shl.b32 	%r41, %r28, 3;
	add.s32 	%r42, %r7, %r41;
	ld.shared.f64 	%fd277, [%r42];
	ld.shared.f64 	%fd278, [%r7];
	add.f64 	%fd279, %fd277, %fd278;
	st.shared.f64 	[%r7], %fd279;
$L__BB2_29:
	bar.sync 	0;
	setp.gt.u32 	%p25, %r50, 131;
	mov.u32 	%r50, %r28;
	@%p25 bra 	$L__BB2_27;
$L__BB2_30:
	setp.gt.u32 	%p26, %r1, 31;
	@%p26 bra 	$L__BB2_32;
	ld.volatile.shared.f64 	%fd280, [%r7+256];
	ld.volatile.shared.f64 	%fd281, [%r7];
	add.f64 	%fd282, %fd280, %fd281;
	st.volatile.shared.f64 	[%r7], %fd282;
	ld.volatile.shared.f64 	%fd283, [%r7+128];
	ld.volatile.shared.f64 	%fd284, [%r7];
	add.f64 	%fd285, %fd283, %fd284;
	st.volatile.shared.f64 	[%r7], %fd285;
	ld.volatile.shared.f64 	%fd286, [%r7+64];
	ld.volatile.shared.f64 	%fd287, [%r7];
	add.f64 	%fd288, %fd286, %fd287;
	st.volatile.shared.f64 	[%r7], %fd288;
	ld.volatile.shared.f64 	%fd289, [%r7+32];
	ld.volatile.shared.f64 	%fd290, [%r7];
	add.f64 	%fd291, %fd289, %fd290;
	st.volatile.shared.f64 	[%r7], %fd291;
	ld.volatile.shared.f64 	%fd292, [%r7+16];
	ld.volatile.shared.f64 	%fd293, [%r7];
	add.f64 	%fd294, %fd292, %fd293;
	st.volatile.shared.f64 	[%r7], %fd294;
	ld.volatile.shared.f64 	%fd295, [%r7+8];
	ld.volatile.shared.f64 	%fd296, [%r7];
	add.f64 	%fd297, %fd295, %fd296;
	st.volatile.shared.f64 	[%r7], %fd297;
$L__BB2_32:
	not.pred 	%p27, %p28;
	@%p27 bra 	$L__BB2_34;
	ld.shared.f64 	%fd298, [e];
	cvta.to.global.u64 	%rd21, %rd4;
	mul.wide.u32 	%rd22, %r2, 8;
	add.s64 	%rd23, %rd21, %rd22;
	st.global.f64 	[%rd23], %fd298;
$L__BB2_34:
	ret;

}


// ===== COMPILED SASS (sm_100) =====

	.target	sm_100

	.elftype	@"ET_EXEC"


//--------------------- .note.nv.tkinfo           --------------------------
	.section	.note.nv.tkinfo,"",@"SHT_NOTE"
	.sectionflags	@"SHF_NOTE_NV_TKINFO"
	.tkinfo
        /*0018*/ 	.word	0x00000002
        /*0030*/ 	.string	""
        /*0030*/ 	.string	"ptxas"
        /*0030*/ 	.string	"Cuda compilation tools, release 13.0, V13.0.88"
        /*0030*/ 	.string	"Build cuda_13.0.r13.0/compiler.36424714_0"
        /*0030*/ 	.string	"-arch sm_100 -m 64 "



//--------------------- .note.nv.cuinfo           --------------------------
	.section	.note.nv.cuinfo,"",@"SHT_NOTE"
	.sectionflags	@"SHF_NOTE_NV_CUINFO"
        /*0018*/ 	.short	0x0002
        /*001a*/ 	.short	0x0064
        /*001c*/ 	.short	0x0082
	.zero		2


//--------------------- .nv.info                  --------------------------
	.section	.nv.info,"",@"SHT_CUDA_INFO"
	.align	4


	//----- nvinfo : EIATTR_REGCOUNT
	.align		4
        /*0000*/ 	.byte	0x04, 0x2f
        /*0002*/ 	.short	(.L_10 - .L_9)
	.align		4
.L_9:
        /*0004*/ 	.word	index@(_Z12scale_bodiesIdEviP6planetIT_ES1_)
        /*0008*/ 	.word	0x00000012


	//----- nvinfo : EIATTR_FRAME_SIZE
	.align		4
.L_10:
        /*000c*/ 	.byte	0x04, 0x11
        /*000e*/ 	.short	(.L_12 - .L_11)
	.align		4
.L_11:
        /*0010*/ 	.word	index@(_Z12scale_bodiesIdEviP6planetIT_ES1_)
        /*0014*/ 	.word	0x00000000


	//----- nvinfo : EIATTR_REGCOUNT
	.align		4
.L_12:
        /*0018*/ 	.byte	0x04, 0x2f
        /*001a*/ 	.short	(.L_14 - .L_13)
	.align		4
.L_13:
        /*001c*/ 	.word	index@(_Z9reduceSumIdEvP6planetIT_EPS1_ii)
        /*0020*/ 	.word	0x00000012


	//----- nvinfo : EIATTR_FRAME_SIZE
	.align		4
.L_14:
        /*0024*/ 	.byte	0x04, 0x11
        /*0026*/ 	.short	(.L_16 - .L_15)
	.align		4
.L_15:
        /*0028*/ 	.word	index@(_Z9reduceSumIdEvP6planetIT_EPS1_ii)
        /*002c*/ 	.word	0x00000000


	//----- nvinfo : EIATTR_REGCOUNT
	.align		4
.L_16:
        /*0030*/ 	.byte	0x04, 0x2f
        /*0032*/ 	.short	(.L_18 - .L_17)
	.align		4
.L_17:
        /*0034*/ 	.word	index@(_Z12energyKernelIdEviPT_S1_P6planetIS0_E)
        /*0038*/ 	.word	0x0000002c


	//----- nvinfo : EIATTR_FRAME_SIZE
	.align		4
.L_18:
        /*003c*/ 	.byte	0x04, 0x11
        /*003e*/ 	.short	(.L_20 - .L_19)
	.align		4
.L_19:
        /*0040*/ 	.word	index@($__internal_1_$__cuda_sm20_dsqrt_rn_f64_mediumpath_v1)
        /*0044*/ 	.word	0x00000000


	//----- nvinfo : EIATTR_FRAME_SIZE
	.align		4
.L_20:
        /*0048*/ 	.byte	0x04, 0x11
        /*004a*/ 	.short	(.L_22 - .L_21)
	.align		4
.L_21:
        /*004c*/ 	.word	index@($__internal_0_$__cuda_sm20_div_rn_f64_full)
        /*0050*/ 	.word	0x00000000


	//----- nvinfo : EIATTR_FRAME_SIZE
	.align		4
.L_22:
        /*0054*/ 	.byte	0x04, 0x11
        /*0056*/ 	.short	(.L_24 - .L_23)
	.align		4
.L_23:
        /*0058*/ 	.word	index@(_Z12energyKernelIdEviPT_S1_P6planetIS0_E)
        /*005c*/ 	.word	0x00000000


	//----- nvinfo : EIATTR_MIN_STACK_SIZE
	.align		4
.L_24:
        /*0060*/ 	.byte	0x04, 0x12
        /*0062*/ 	.short	(.L_26 - .L_25)
	.align		4
.L_25:
        /*0064*/ 	.word	index@(_Z12energyKernelIdEviPT_S1_P6planetIS0_E)
        /*0068*/ 	.word	0x00000000


	//----- nvinfo : EIATTR_MIN_STACK_SIZE
	.align		4
.L_26:
        /*006c*/ 	.byte	0x04, 0x12
        /*006e*/ 	.short	(.L_28 - .L_27)
	.align		4
.L_27:
        /*0070*/ 	.word	index@(_Z9reduceSumIdEvP6planetIT_EPS1_ii)
        /*0074*/ 	.word	0x00000000


	//----- nvinfo : EIATTR_MIN_STACK_SIZE
	.align		4
.L_28:
        /*0078*/ 	.byte	0x04, 0x12
        /*007a*/ 	.short	(.L_30 - .L_29)
	.align		4
.L_29:
        /*007c*/ 	.word	index@(_Z12scale_bodiesIdEviP6planetIT_ES1_)
        /*0080*/ 	.word	0x00000000
.L_30:


//--------------------- .nv.compat                --------------------------
	.section	.nv.compat,"",@"SHT_CUDA_COMPAT_INFO"
	.align	4
        /*0000*/ 	.byte	0x02, 0x09, 0x00, 0x00, 0x02, 0x02, 0x01, 0x00, 0x02, 0x05, 0x05, 0x00, 0x03, 0x07, 0x01, 0x01
        /*0010*/ 	.byte	0x02, 0x03, 0x00, 0x00, 0x02, 0x06, 0x01, 0x00, 0x04, 0x0b, 0x08, 0x00, 0x01, 0x00, 0x00, 0x00
        /*0020*/ 	.byte	0x00, 0x00, 0x00, 0x00


//--------------------- .nv.info._Z12energyKernelIdEviPT_S1_P6planetIS0_E --------------------------
	.section	.nv.info._Z12energyKernelIdEviPT_S1_P6planetIS0_E,"",@"SHT_CUDA_INFO"
	.sectionflags	@""
	.align	4


	//----- nvinfo : EIATTR_CUDA_API_VERSION
	.align		4
        /*0000*/ 	.byte	0x04, 0x37
        /*0002*/ 	.short	(.L_32 - .L_31)
.L_31:
        /*0004*/ 	.word	0x00000082


	//----- nvinfo : EIATTR_KPARAM_INFO
	.align		4
.L_32:
        /*0008*/ 	.byte	0x04, 0x17
        /*000a*/ 	.short	(.L_34 - .L_33)
.L_33:
        /*000c*/ 	.word	0x00000000
        /*0010*/ 	.short	0x0003
        /*0012*/ 	.short	0x0018
        /*0014*/ 	.byte	0x00, 0xf5, 0x21, 0x00


	//----- nvinfo : EIATTR_KPARAM_INFO
	.align		4
.L_34:
        /*0018*/ 	.byte	0x04, 0x17
        /*001a*/ 	.short	(.L_36 - .L_35)
.L_35:
        /*001c*/ 	.word	0x00000000
        /*0020*/ 	.short	0x0002
        /*0022*/ 	.short	0x0010
        /*0024*/ 	.byte	0x00, 0xf5, 0x21, 0x00


	//----- nvinfo : EIATTR_KPARAM_INFO
	.align		4
.L_36:
        /*0028*/ 	.byte	0x04, 0x17
        /*002a*/ 	.short	(.L_38 - .L_37)
.L_37:
        /*002c*/ 	.word	0x00000000
        /*0030*/ 	.short	0x0001
        /*0032*/ 	.short	0x0008
        /*0034*/ 	.byte	0x00, 0xf5, 0x21, 0x00


	//----- nvinfo : EIATTR_KPARAM_INFO
	.align		4
.L_38:
        /*0038*/ 	.byte	0x04, 0x17
        /*003a*/ 	.short	(.L_40 - .L_39)
.L_39:
        /*003c*/ 	.word	0x00000000
        /*0040*/ 	.short	0x0000
        /*0042*/ 	.short	0x0000
        /*0044*/ 	.byte	0x00, 0xf0, 0x11, 0x00


	//----- nvinfo : EIATTR_SPARSE_MMA_MASK
	.align		4
.L_40:
        /*0048*/ 	.byte	0x03, 0x50
        /*004a*/ 	.short	0x0000


	//----- nvinfo : EIATTR_MAXREG_COUNT
	.align		4
        /*004c*/ 	.byte	0x03, 0x1b
        /*004e*/ 	.short	0x00ff


	//----- nvinfo : EIATTR_NUM_BARRIERS
	.align		4
        /*0050*/ 	.byte	0x02, 0x4c
        /*0052*/ 	.byte	0x01
	.zero		1


	//----- nvinfo : EIATTR_MERCURY_ISA_VERSION
	.align		4
        /*0054*/ 	.byte	0x03, 0x5f
        /*0056*/ 	.short	0x0101


	//----- nvinfo : EIATTR_VRC_CTA_INIT_COUNT
	.align		4
        /*0058*/ 	.byte	0x02, 0x4a
	.zero		1
	.zero		1


	//----- nvinfo : EIATTR_EXIT_INSTR_OFFSETS
	.align		4
        /*005c*/ 	.byte	0x04, 0x1c
        /*005e*/ 	.short	(.L_42 - .L_41)


	//   ....[0]....
.L_41:
        /*0060*/ 	.word	0x000044f0


	//   ....[1]....
        /*0064*/ 	.word	0x00004570


	//----- nvinfo : EIATTR_CRS_STACK_SIZE
	.align		4
.L_42:
        /*0068*/ 	.byte	0x04, 0x1e
        /*006a*/ 	.short	(.L_44 - .L_43)
.L_43:
        /*006c*/ 	.word	0x00000000


	//----- nvinfo : EIATTR_CBANK_PARAM_SIZE
	.align		4
.L_44:
        /*0070*/ 	.byte	0x03, 0x19
        /*0072*/ 	.short	0x0020


	//----- nvinfo : EIATTR_PARAM_CBANK
	.align		4
        /*0074*/ 	.byte	0x04, 0x0a
        /*0076*/ 	.short	(.L_46 - .L_45)
	.align		4
.L_45:
        /*0078*/ 	.word	index@(.nv.constant0._Z12energyKernelIdEviPT_S1_P6planetIS0_E)
        /*007c*/ 	.short	0x0380
        /*007e*/ 	.short	0x0020


	//----- nvinfo : EIATTR_SW_WAR
	.align		4
.L_46:
        /*0080*/ 	.byte	0x04, 0x36
        /*0082*/ 	.short	(.L_48 - .L_47)
.L_47:
        /*0084*/ 	.word	0x00000008
.L_48:


//--------------------- .nv.info._Z9reduceSumIdEvP6planetIT_EPS1_ii --------------------------
	.section	.nv.info._Z9reduceSumIdEvP6planetIT_EPS1_ii,"",@"SHT_CUDA_INFO"
	.sectionflags	@""
	.align	4


	//----- nvinfo : EIATTR_CUDA_API_VERSION
	.align		4
        /*0000*/ 	.byte	0x04, 0x37
        /*0002*/ 	.short	(.L_50 - .L_49)
.L_49:
        /*0004*/ 	.word	0x00000082


	//----- nvinfo : EIATTR_KPARAM_INFO
	.align		4
.L_50:
        /*0008*/ 	.byte	0x04, 0x17
        /*000a*/ 	.short	(.L_52 - .L_51)
.L_51:
        /*000c*/ 	.word	0x00000000
        /*0010*/ 	.short	0x0003
        /*0012*/ 	.short	0x0014
        /*0014*/ 	.byte	0x00, 0xf0, 0x11, 0x00


	//----- nvinfo : EIATTR_KPARAM_INFO
	.align		4
.L_52:
        /*0018*/ 	.byte	0x04, 0x17
        /*001a*/ 	.short	(.L_54 - .L_53)
.L_53:
        /*001c*/ 	.word	0x00000000
        /*0020*/ 	.short	0x0002
        /*0022*/ 	.short	0x0010
        /*0024*/ 	.byte	0x00, 0xf0, 0x11, 0x00


	//----- nvinfo : EIATTR_KPARAM_INFO
	.align		4
.L_54:
        /*0028*/ 	.byte	0x04, 0x17
        /*002a*/ 	.short	(.L_56 - .L_55)
.L_55:
        /*002c*/ 	.word	0x00000000
        /*0030*/ 	.short	0x0001
        /*0032*/ 	.short	0x0008
        /*0034*/ 	.byte	0x00, 0xf5, 0x21, 0x00


	//----- nvinfo : EIATTR_KPARAM_INFO
	.align		4
.L_56:
        /*0038*/ 	.byte	0x04, 0x17
        /*003a*/ 	.short	(.L_58 - .L_57)
.L_57:
        /*003c*/ 	.word	0x00000000
        /*0040*/ 	.short	0x0000
        /*0042*/ 	.short	0x0000
        /*0044*/ 	.byte	0x00, 0xf5, 0x21, 0x00


	//----- nvinfo : EIATTR_SPARSE_MMA_MASK
	.align		4
.L_58:
        /*0048*/ 	.byte	0x03, 0x50
        /*004a*/ 	.short	0x0000


	//----- nvinfo : EIATTR_MAXREG_COUNT
	.align		4
        /*004c*/ 	.byte	0x03, 0x1b
        /*004e*/ 	.short	0x00ff


	//----- nvinfo : EIATTR_NUM_BARRIERS
	.align		4
        /*0050*/ 	.byte	0x02, 0x4c
        /*0052*/ 	.byte	0x01
	.zero		1


	//----- nvinfo : EIATTR_MERCURY_ISA_VERSION
	.align		4
        /*0054*/ 	.byte	0x03, 0x5f
        /*0056*/ 	.short	0x0101


	//----- nvinfo : EIATTR_VRC_CTA_INIT_COUNT
	.align		4
        /*0058*/ 	.byte	0x02, 0x4a
	.zero		1
	.zero		1


	//----- nvinfo : EIATTR_EXIT_INSTR_OFFSETS
	.align		4
        /*005c*/ 	.byte	0x04, 0x1c
        /*005e*/ 	.short	(.L_60 - .L_59)


	//   ....[0]....
.L_59:
        /*0060*/ 	.word	0x00000080


	//   ....[1]....
        /*0064*/ 	.word	0x00000310


	//   ....[2]....
        /*0068*/ 	.word	0x000004b0


	//   ....[3]....
        /*006c*/ 	.word	0x00000530


	//   ....[4]....
        /*0070*/ 	.word	0x000007c0


	//   ....[5]....
        /*0074*/ 	.word	0x00000960


	//   ....[6]....
        /*0078*/ 	.word	0x000009e0


	//   ....[7]....
        /*007c*/ 	.word	0x00000c70


	//   ....[8]....
        /*0080*/ 	.word	0x00000e10


	//   ....[9]....
        /*0084*/ 	.word	0x00000e90


	//----- nvinfo : EIATTR_CBANK_PARAM_SIZE
	.align		4
.L_60:
        /*0088*/ 	.byte	0x03, 0x19
        /*008a*/ 	.short	0x0018


	//----- nvinfo : EIATTR_PARAM_CBANK
	.align		4
        /*008c*/ 	.byte	0x04, 0x0a
        /*008e*/ 	.short	(.L_62 - .L_61)
	.align		4
.L_61:
        /*0090*/ 	.word	index@(.nv.constant0._Z9reduceSumIdEvP6planetIT_EPS1_ii)
        /*0094*/ 	.short	0x0380
        /*0096*/ 	.short	0x0018


	//----- nvinfo : EIATTR_SW_WAR
	.align		4
.L_62:
        /*0098*/ 	.byte	0x04, 0x36
        /*009a*/ 	.short	(.L_64 - .L_63)
.L_63:
        /*009c*/ 	.word	0x00000008
.L_64:


//--------------------- .nv.info._Z12scale_bodiesIdEviP6planetIT_ES1_ --------------------------
	.section	.nv.info._Z12scale_bodiesIdEviP6planetIT_ES1_,"",@"SHT_CUDA_INFO"
	.sectionflags	@""
	.align	4


	//----- nvinfo : EIATTR_CUDA_API_VERSION
	.align		4
        /*0000*/ 	.byte	0x04, 0x37
        /*0002*/ 	.short	(.L_66 - .L_65)
.L_65:
        /*0004*/ 	.word	0x00000082


	//----- nvinfo : EIATTR_KPARAM_INFO
	.align		4
.L_66:
        /*0008*/ 	.byte	0x04, 0x17
        /*000a*/ 	.short	(.L_68 - .L_67)
.L_67:
        /*000c*/ 	.word	0x00000000
        /*0010*/ 	.short	0x0002
        /*0012*/ 	.short	0x0010
        /*0014*/ 	.byte	0x00, 0xf0, 0x21, 0x00


	//----- nvinfo : EIATTR_KPARAM_INFO
	.align		4
.L_68:
        /*0018*/ 	.byte	0x04, 0x17
        /*001a*/ 	.short	(.L_70 - .L_69)
.L_69:
        /*001c*/ 	.word	0x00000000
        /*0020*/ 	.short	0x0001
        /*0022*/ 	.short	0x0008
        /*0024*/ 	.byte	0x00, 0xf5, 0x21, 0x00


	//----- nvinfo : EIATTR_KPARAM_INFO
	.align		4
.L_70:
        /*0028*/ 	.byte	0x04, 0x17
        /*002a*/ 	.short	(.L_72 - .L_71)
.L_71:
        /*002c*/ 	.word	0x00000000
        /*0030*/ 	.short	0x0000
        /*0032*/ 	.short	0x0000
        /*0034*/ 	.byte	0x00, 0xf0, 0x11, 0x00


	//----- nvinfo : EIATTR_SPARSE_MMA_MASK
	.align		4
.L_72:
        /*0038*/ 	.byte	0x03, 0x50
        /*003a*/ 	.short	0x0000


	//----- nvinfo : EIATTR_MAXREG_COUNT
	.align		4
        /*003c*/ 	.byte	0x03, 0x1b
        /*003e*/ 	.short	0x00ff


	//----- nvinfo : EIATTR_MERCURY_ISA_VERSION
	.align		4
        /*0040*/ 	.byte	0x03, 0x5f
        /*0042*/ 	.short	0x0101


	//----- nvinfo : EIATTR_VRC_CTA_INIT_COUNT
	.align		4
        /*0044*/ 	.byte	0x02, 0x4a
	.zero		1
	.zero		1


	//----- nvinfo : EIATTR_EXIT_INSTR_OFFSETS
	.align		4
        /*0048*/ 	.byte	0x04, 0x1c
        /*004a*/ 	.short	(.L_74 - .L_73)


	//   ....[0]....
.L_73:
        /*004c*/ 	.word	0x00000070


	//   ....[1]....
        /*0050*/ 	.word	0x00000190


	//----- nvinfo : EIATTR_CBANK_PARAM_SIZE
	.align		4
.L_74:
        /*0054*/ 	.byte	0x03, 0x19
        /*0056*/ 	.short	0x0018


	//----- nvinfo : EIATTR_PARAM_CBANK
	.align		4
        /*0058*/ 	.byte	0x04, 0x0a
        /*005a*/ 	.short	(.L_76 - .L_75)
	.align		4
.L_75:
        /*005c*/ 	.word	index@(.nv.constant0._Z12scale_bodiesIdEviP6planetIT_ES1_)
        /*0060*/ 	.short	0x0380
        /*0062*/ 	.short	0x0018


	//----- nvinfo : EIATTR_SW_WAR
	.align		4
.L_76:
        /*0064*/ 	.byte	0x04, 0x36
        /*0066*/ 	.short	(.L_78 - .L_77)
.L_77:
        /*0068*/ 	.word	0x00000008
.L_78:


//--------------------- .nv.callgraph             --------------------------
	.section	.nv.callgraph,"",@"SHT_CUDA_CALLGRAPH"
	.align	4
	.sectionentsize	8
	.align		4
        /*0000*/ 	.word	0x00000000
	.align		4
        /*0004*/ 	.word	0xffffffff
	.align		4
        /*0008*/ 	.word	0x00000000
	.align		4
        /*000c*/ 	.word	0xfffffffe
	.align		4
        /*0010*/ 	.word	0x00000000
	.align		4
        /*0014*/ 	.word	0xfffffffd
	.align		4
        /*0018*/ 	.word	0x00000000
	.align		4
        /*001c*/ 	.word	0xfffffffc


//--------------------- .nv.constant4             --------------------------
	.section	.nv.constant4,"a",@progbits
	.align	8
	.align		8
.nv.constant4:
        /*0000*/ 	.dword	precalc_xorwow_matrix
	.align		8
        /*0008*/ 	.dword	precalc_xorwow_offset_matrix
	.align		8
        /*0010*/ 	.dword	mrg32k3aM1
	.align		8
        /*0018*/ 	.dword	mrg32k3aM2
	.align		8
        /*0020*/ 	.dword	mrg32k3aM1SubSeq
	.align		8
        /*0028*/ 	.dword	mrg32k3aM2SubSeq
	.align		8
        /*0030*/ 	.dword	mrg32k3aM1Seq
	.align		8
        /*0038*/ 	.dword	mrg32k3aM2Seq


//--------------------- .nv.constant3             --------------------------
	.section	.nv.constant3,"a",@progbits
	.align	8
.nv.constant3:
	.type		__cr_lgamma_table,@object
	.size		__cr_lgamma_table,(.L_8 - __cr_lgamma_table)
__cr_lgamma_table:
        /*0000*/ 	.byte	0x00, 0x00, 0x00, 0x00, 0x00, 0x00, 0x00, 0x00, 0x00, 0x00, 0x00, 0x00, 0x00, 0x00, 0x00, 0x00
        /*0010*/ 	.byte	0xef, 0x39, 0xfa, 0xfe, 0x42, 0x2e, 0xe6, 0x3f, 0x02, 0x20, 0x2a, 0xfa, 0x0b, 0xab, 0xfc, 0x3f
        /*0020*/ 	.byte	0xf9, 0x2c, 0x92, 0x7c, 0xa7, 0x6c, 0x09, 0x40, 0xc9, 0x79, 0x44, 0x3c, 0x64, 0x26, 0x13, 0x40
        /*0030*/ 	.byte	0xca, 0x01, 0xcf, 0x3a, 0x27, 0x51, 0x1a, 0x40, 0x30, 0xcc, 0x2d, 0xf3, 0xe1, 0x0c, 0x21, 0x40
        /*0040*/ 	.byte	0x0d, 0xb7, 0xfc, 0x82, 0x8e, 0x35, 0x25, 0x40
.L_8:


//--------------------- .text._Z12energyKernelIdEviPT_S1_P6planetIS0_E --------------------------
	.section	.text._Z12energyKernelIdEviPT_S1_P6planetIS0_E,"ax",@progbits
	.align	128
        .global         _Z12energyKernelIdEviPT_S1_P6planetIS0_E
        .type           _Z12energyKernelIdEviPT_S1_P6planetIS0_E,@function
        .size           _Z12energyKernelIdEviPT_S1_P6planetIS0_E,(.L_x_104 - _Z12energyKernelIdEviPT_S1_P6planetIS0_E)
        .other          _Z12energyKernelIdEviPT_S1_P6planetIS0_E,@"STO_CUDA_ENTRY STV_DEFAULT"
_Z12energyKernelIdEviPT_S1_P6planetIS0_E:
.text._Z12energyKernelIdEviPT_S1_P6planetIS0_E:
[----:B------:R-:W-:Y:S01]  /*0000*/  LDC R1, c[0x0][0x37c] ;  /* 0x0000df00ff017b82 */ /* 0x000fe20000000800 */
[----:B------:R-:W0:Y:S01]  /*0010*/  S2R R15, SR_CTAID.X ;  /* 0x00000000000f7919 */ /* 0x000e220000002500 */
[----:B------:R-:W1:Y:S06]  /*0020*/  LDCU UR8, c[0x0][0x360] ;  /* 0x00006c00ff0877ac */ /* 0x000e6c0008000800 */
[----:B------:R-:W2:Y:S01]  /*0030*/  S2UR UR5, SR_CgaCtaId ;  /* 0x00000000000579c3 */ /* 0x000ea20000008800 */
[----:B------:R-:W-:Y:S01]  /*0040*/  BSSY.RECONVERGENT B0, `(.L_x_0) ;  /* 0x0000031000007945 */ /* 0x000fe20003800200 */
[----:B------:R-:W3:Y:S01]  /*0050*/  S2R R14, SR_TID.X ;  /* 0x00000000000e7919 */ /* 0x000ee20000002100 */
[----:B------:R-:W4:Y:S01]  /*0060*/  LDCU UR9, c[0x0][0x380] ;  /* 0x00007000ff0977ac */ /* 0x000f220008000800 */
[----:B------:R-:W-:-:S04]  /*0070*/  UMOV UR4, 0x400 ;  /* 0x0000040000047882 */ /* 0x000fc80000000000 */
[----:B------:R-:W5:Y:S01]  /*0080*/  LDC.64 R6, c[0x0][0x398] ;  /* 0x0000e600ff067b82 */ /* 0x000f620000000a00 */
[----:B------:R-:W3:Y:S01]  /*0090*/  LDCU.64 UR6, c[0x0][0x358] ;  /* 0x00006b00ff0677ac */ /* 0x000ee20008000a00 */
[----:B-1----:R-:W-:Y:S01]  /*00a0*/  MOV R13, UR8 ;  /* 0x00000008000d7c02 */ /* 0x002fe20008000f00 */
[----:B--2---:R-:W-:Y:S01]  /*00b0*/  ULEA UR4, UR5, UR4, 0x18 ;  /* 0x0000000405047291 */ /* 0x004fe2000f8ec0ff */
[----:B0-----:R-:W-:-:S04]  /*00c0*/  IMAD R5, R15, UR8, RZ ;  /* 0x000000080f057c24 */ /* 0x001fc8000f8e02ff */
[----:B------:R-:W-:Y:S01]  /*00d0*/  IMAD.SHL.U32 R5, R5, 0x2, RZ ;  /* 0x0000000205057824 */ /* 0x000fe200078e00ff */
[----:B---3--:R-:W-:-:S03]  /*00e0*/  LEA R12, R14, UR4, 0x3 ;  /* 0x000000040e0c7c11 */ /* 0x008fc6000f8e18ff */
[----:B------:R-:W-:-:S04]  /*00f0*/  IMAD.IADD R30, R5, 0x1, R14 ;  /* 0x00000001051e7824 */ /* 0x000fc800078e020e */
[C---:B------:R-:W-:Y:S02]  /*0100*/  VIADD R9, R30.reuse, UR8 ;  /* 0x000000081e097c36 */ /* 0x040fe40008000000 */
[----:B-----5:R-:W-:-:S03]  /*0110*/  IMAD.WIDE.U32 R2, R30, 0x38, R6 ;  /* 0x000000381e027825 */ /* 0x020fc600078e0006 */
[----:B----4-:R-:W-:-:S13]  /*0120*/  ISETP.GE.U32.AND P0, PT, R9, UR9, PT ;  /* 0x0000000909007c0c */ /* 0x010fda000bf06070 */
[----:B------:R-:W-:Y:S05]  /*0130*/  @P0 BRA `(.L_x_1) ;  /* 0x0000000000540947 */ /* 0x000fea0003800000 */
[----:B------:R-:W-:Y:S01]  /*0140*/  IMAD.WIDE.U32 R6, R9, 0x38, R6 ;  /* 0x0000003809067825 */ /* 0x000fe200078e0006 */
[----:B------:R-:W2:Y:S04]  /*0150*/  LDG.E.64 R16, desc[UR6][R2.64+0x20] ;  /* 0x0000200602107981 */ /* 0x000ea8000c1e1b00 */
[----:B------:R-:W3:Y:S04]  /*0160*/  LDG.E.64 R24, desc[UR6][R6.64+0x20] ;  /* 0x0000200606187981 */ /* 0x000ee8000c1e1b00 */
[----:B------:R-:W4:Y:S04]  /*0170*/  LDG.E.64 R22, desc[UR6][R6.64+0x18] ;  /* 0x0000180606167981 */ /* 0x000f28000c1e1b00 */
[----:B------:R-:W5:Y:S04]  /*0180*/  LDG.E.64 R26, desc[UR6][R6.64+0x28] ;  /* 0x00002806061a7981 */ /* 0x000f68000c1e1b00 */
[----:B------:R-:W5:Y:S04]  /*0190*/  LDG.E.64 R10, desc[UR6][R2.64+0x18] ;  /* 0x00001806020a7981 */ /* 0x000f68000c1e1b00 */
[----:B------:R-:W5:Y:S04]  /*01a0*/  LDG.E.64 R20, desc[UR6][R6.64+0x30] ;  /* 0x0000300606147981 */ /* 0x000f68000c1e1b00 */
[----:B------:R-:W5:Y:S04]  /*01b0*/  LDG.E.64 R18, desc[UR6][R2.64+0x28] ;  /* 0x0000280602127981 */ /* 0x000f68000c1e1b00 */
[----:B------:R-:W5:Y:S01]  /*01c0*/  LDG.E.64 R8, desc[UR6][R2.64+0x30] ;  /* 0x0000300602087981 */ /* 0x000f62000c1e1b00 */
[----:B---3--:R-:W-:-:S02]  /*01d0*/  DMUL R24, R24, R24 ;  /* 0x0000001818187228 */ /* 0x008fc40000000000 */
[----:B--2---:R-:W-:-:S06]  /*01e0*/  DMUL R16, R16, R16 ;  /* 0x0000001010107228 */ /* 0x004fcc0000000000 */
[----:B----4-:R-:W-:Y:S02]  /*01f0*/  DFMA R24, R22, R22, R24 ;  /* 0x000000161618722b */ /* 0x010fe40000000018 */
[----:B-----5:R-:W-:-:S06]  /*0200*/  DFMA R16, R10, R10, R16 ;  /* 0x0000000a0a10722b */ /* 0x020fcc0000000010 */
[----:B------:R-:W-:Y:S02]  /*0210*/  DFMA R24, R26, R26, R24 ;  /* 0x0000001a1a18722b */ /* 0x000fe40000000018 */
[----:B------:R-:W-:Y:S02]  /*0220*/  DMUL R20, R20, 0.5 ;  /* 0x3fe0000014147828 */ /* 0x000fe40000000000 */
[----:B------:R-:W-:Y:S02]  /*0230*/  DFMA R16, R18, R18, R16 ;  /* 0x000000121210722b */ /* 0x000fe40000000010 */
[----:B------:R-:W-:-:S04]  /*0240*/  DMUL R8, R8, 0.5 ;  /* 0x3fe0000008087828 */ /* 0x000fc80000000000 */
[----:B------:R-:W-:-:S08]  /*0250*/  DMUL R20, R20, R24 ;  /* 0x0000001814147228 */ /* 0x000fd00000000000 */
[----:B------:R-:W-:-:S07]  /*0260*/  DFMA R8, R8, R16, R20 ;  /* 0x000000100808722b */ /* 0x000fce0000000014 */
[----:B------:R1:W-:Y:S01]  /*0270*/  STS.64 [R12], R8 ;  /* 0x000000080c007388 */ /* 0x0003e20000000a00 */
[----:B------:R-:W-:Y:S05]  /*0280*/  BRA `(.L_x_2) ;  /* 0x0000000000307947 */ /* 0x000fea0003800000 */
.L_x_1:
[----:B------:R-:W-:-:S13]  /*0290*/  ISETP.GE.U32.AND P0, PT, R30, UR9, PT ;  /* 0x000000091e007c0c */ /* 0x000fda000bf06070 */
[----:B------:R-:W-:Y:S05]  /*02a0*/  @P0 BRA `(.L_x_2) ;  /* 0x0000000000280947 */ /* 0x000fea0003800000 */
[----:B------:R-:W2:Y:S04]  /*02b0*/  LDG.E.64 R10, desc[UR6][R2.64+0x20] ;  /* 0x00002006020a7981 */ /* 0x000ea8000c1e1b00 */
[----:B------:R-:W3:Y:S04]  /*02c0*/  LDG.E.64 R8, desc[UR6][R2.64+0x18] ;  /* 0x0000180602087981 */ /* 0x000ee8000c1e1b00 */
[----:B------:R-:W4:Y:S04]  /*02d0*/  LDG.E.64 R6, desc[UR6][R2.64+0x30] ;  /* 0x0000300602067981 */ /* 0x000f28000c1e1b00 */
[----:B------:R-:W5:Y:S01]  /*02e0*/  LDG.E.64 R16, desc[UR6][R2.64+0x28] ;  /* 0x0000280602107981 */ /* 0x000f62000c1e1b00 */
[----:B--2---:R-:W-:-:S08]  /*02f0*/  DMUL R10, R10, R10 ;  /* 0x0000000a0a0a7228 */ /* 0x004fd00000000000 */
[----:B---3--:R-:W-:Y:S02]  /*0300*/  DFMA R10, R8, R8, R10 ;  /* 0x00000008080a722b */ /* 0x008fe4000000000a */
[----:B----4-:R-:W-:-:S06]  /*0310*/  DMUL R6, R6, 0.5 ;  /* 0x3fe0000006067828 */ /* 0x010fcc0000000000 */
[----:B-----5:R-:W-:-:S08]  /*0320*/  DFMA R10, R16, R16, R10 ;  /* 0x00000010100a722b */ /* 0x020fd0000000000a */
[----:B------:R-:W-:-:S07]  /*0330*/  DMUL R6, R6, R10 ;  /* 0x0000000a06067228 */ /* 0x000fce0000000000 */
[----:B------:R0:W-:Y:S04]  /*0340*/  STS.64 [R12], R6 ;  /* 0x000000060c007388 */ /* 0x0001e80000000a00 */
.L_x_2:
[----:B------:R-:W-:Y:S05]  /*0350*/  BSYNC.RECONVERGENT B0 ;  /* 0x0000000000007941 */ /* 0x000fea0003800200 */
.L_x_0:
[----:B------:R-:W2:Y:S08]  /*0360*/  LDC R11, c[0x0][0x380] ;  /* 0x0000e000ff0b7b82 */ /* 0x000eb00000000800 */
[----:B------:R-:W-:Y:S01]  /*0370*/  BAR.SYNC.DEFER_BLOCKING 0x0 ;  /* 0x0000000000007b1d */ /* 0x000fe20000010000 */
[----:B------:R-:W-:Y:S02]  /*0380*/  ISETP.GE.U32.AND P0, PT, R13, 0x42, PT ;  /* 0x000000420d00780c */ /* 0x000fe40003f06070 */
[----:B------:R-:W-:-:S02]  /*0390*/  ISETP.GT.U32.AND P2, PT, R14, 0x1f, PT ;  /* 0x0000001f0e00780c */ /* 0x000fc40003f44070 */
[----:B------:R-:W-:-:S09]  /*03a0*/  PLOP3.LUT P1, PT, PT, PT, PT, 0x8, 0x80 ;  /* 0x000000000080781c */ /* 0x000fd20003f2e170 */
[----:B------:R-:W-:Y:S05]  /*03b0*/  @!P0 BRA `(.L_x_3) ;  /* 0x0000000000308947 */ /* 0x000fea0003800000 */
[----:B------:R-:W-:-:S07]  /*03c0*/  IMAD.MOV.U32 R0, RZ, RZ, R13 ;  /* 0x000000ffff007224 */ /* 0x000fce00078e000d */
.L_x_4:
[----:B------:R-:W-:-:S04]  /*03d0*/  SHF.R.U32.HI R17, RZ, 0x1, R0 ;  /* 0x00000001ff117819 */ /* 0x000fc80000011600 */
[----:B------:R-:W-:-:S13]  /*03e0*/  ISETP.GE.U32.AND P0, PT, R14, R17, PT ;  /* 0x000000110e00720c */ /* 0x000fda0003f06070 */
[----:B------:R-:W-:Y:S01]  /*03f0*/  @!P0 IMAD R4, R17, 0x8, R12 ;  /* 0x0000000811048824 */ /* 0x000fe200078e020c */
[----:B-1----:R-:W-:Y:S04]  /*0400*/  @!P0 LDS.64 R8, [R12] ;  /* 0x000000000c088984 */ /* 0x002fe80000000a00 */
[----:B0-----:R-:W0:Y:S02]  /*0410*/  @!P0 LDS.64 R6, [R4] ;  /* 0x0000000004068984 */ /* 0x001e240000000a00 */
[----:B0-----:R-:W-:-:S07]  /*0420*/  @!P0 DADD R6, R6, R8 ;  /* 0x0000000006068229 */ /* 0x001fce0000000008 */
[----:B------:R3:W-:Y:S01]  /*0430*/  @!P0 STS.64 [R12], R6 ;  /* 0x000000060c008388 */ /* 0x0007e20000000a00 */
[----:B------:R-:W-:Y:S01]  /*0440*/  BAR.SYNC.DEFER_BLOCKING 0x0 ;  /* 0x0000000000007b1d */ /* 0x000fe20000010000 */
[----:B------:R-:W-:Y:S01]  /*0450*/  ISETP.GT.U32.AND P0, PT, R0, 0x83, PT ;  /* 0x000000830000780c */ /* 0x000fe20003f04070 */
[----:B------:R-:W-:-:S12]  /*0460*/  IMAD.MOV.U32 R0, RZ, RZ, R17 ;  /* 0x000000ffff007224 */ /* 0x000fd800078e0011 */
[----:B---3--:R-:W-:Y:S05]  /*0470*/  @P0 BRA `(.L_x_4) ;  /* 0xfffffffc00d40947 */ /* 0x008fea000383ffff */
.L_x_3:
[----:B------:R-:W-:Y:S04]  /*0480*/  BSSY.RECONVERGENT B0, `(.L_x_5) ;  /* 0x0000023000007945 */ /* 0x000fe80003800200 */
[----:B------:R-:W-:Y:S05]  /*0490*/  @P2 BRA `(.L_x_6) ;  /* 0x0000000000842947 */ /* 0x000fea0003800000 */
[----:B0-----:R-:W-:Y:S01]  /*04a0*/  LDS.64 R6, [R12+0x100] ;  /* 0x000100000c067984 */ /* 0x001fe20000000a00 */
[----:B------:R-:W-:-:S03]  /*04b0*/  ISETP.NE.AND P0, PT, R14, RZ, PT ;  /* 0x000000ff0e00720c */ /* 0x000fc60003f05270 */
[----:B-1----:R-:W0:Y:S10]  /*04c0*/  LDS.64 R8, [R12] ;  /* 0x000000000c087984 */ /* 0x002e340000000a00 */
[----:B------:R-:W-:-:S02]  /*04d0*/  @!P0 MOV R0, 0x400 ;  /* 0x0000040000008802 */ /* 0x000fc40000000f00 */
[----:B------:R-:W-:Y:S01]  /*04e0*/  @!P0 PLOP3.LUT P1, PT, PT, PT, PT, 0x80, 0x8 ;  /* 0x000000000008881c */ /* 0x000fe20003f2f070 */
[----:B0-----:R-:W-:-:S07]  /*04f0*/  DADD R6, R6, R8 ;  /* 0x0000000006067229 */ /* 0x001fce0000000008 */
[----:B------:R-:W-:Y:S04]  /*0500*/  STS.64 [R12], R6 ;  /* 0x000000060c007388 */ /* 0x000fe80000000a00 */
[----:B------:R-:W-:Y:S04]  /*0510*/  LDS.64 R8, [R12+0x80] ;  /* 0x000080000c087984 */ /* 0x000fe80000000a00 */
[----:B------:R-:W0:Y:S02]  /*0520*/  LDS.64 R16, [R12] ;  /* 0x000000000c107984 */ /* 0x000e240000000a00 */
        /* <DEDUP_REMOVED lines=9> */
[----:B------:R0:W-:Y:S04]  /*05c0*/  STS.64 [R12], R18 ;  /* 0x000000120c007388 */ /* 0x0001e80000000a00 */
[----:B------:R-:W-:Y:S04]  /*05d0*/  LDS.64 R6, [R12+0x10] ;  /* 0x000010000c067984 */ /* 0x000fe80000000a00 */
[----:B------:R-:W1:Y:S01]  /*05e0*/  LDS.64 R20, [R12] ;  /* 0x000000000c147984 */ /* 0x000e620000000a00 */
[----:B0-----:R-:W0:Y:S02]  /*05f0*/  @!P0 LDC.64 R18, c[0x0][0x388] ;  /* 0x0000e200ff128b82 */ /* 0x001e240000000a00 */
[----:B0-----:R-:W-:Y:S01]  /*0600*/  @!P0 IMAD.WIDE.U32 R18, R15, 0x8, R18 ;  /* 0x000000080f128825 */ /* 0x001fe200078e0012 */
[----:B-1----:R-:W-:Y:S01]  /*0610*/  DADD R6, R6, R20 ;  /* 0x0000000006067229 */ /* 0x002fe20000000014 */
[----:B------:R-:W0:Y:S06]  /*0620*/  @!P0 S2R R21, SR_CgaCtaId ;  /* 0x0000000000158919 */ /* 0x000e2c0000008800 */
[----:B------:R-:W-:Y:S04]  /*0630*/  STS.64 [R12], R6 ;  /* 0x000000060c007388 */ /* 0x000fe80000000a00 */
[----:B------:R-:W-:Y:S04]  /*0640*/  LDS.64 R8, [R12+0x8] ;  /* 0x000008000c087984 */ /* 0x000fe80000000a00 */
[----:B------:R-:W1:Y:S01]  /*0650*/  LDS.64 R16, [R12] ;  /* 0x000000000c107984 */ /* 0x000e620000000a00 */
[----:B0-----:R-:W-:Y:S01]  /*0660*/  @!P0 LEA R0, R21, R0, 0x18 ;  /* 0x0000000015008211 */ /* 0x001fe200078ec0ff */
[----:B-1----:R-:W-:-:S07]  /*0670*/  DADD R8, R8, R16 ;  /* 0x0000000008087229 */ /* 0x002fce0000000010 */
[----:B------:R-:W-:Y:S04]  /*0680*/  STS.64 [R12], R8 ;  /* 0x000000080c007388 */ /* 0x000fe80000000a00 */
[----:B------:R-:W0:Y:S04]  /*0690*/  @!P0 LDS.64 R16, [R0] ;  /* 0x0000000000108984 */ /* 0x000e280000000a00 */
[----:B0-----:R3:W-:Y:S02]  /*06a0*/  @!P0 STG.E.64 desc[UR6][R18.64], R16 ;  /* 0x0000001012008986 */ /* 0x0017e4000c101b06 */
.L_x_6:
[----:B------:R-:W-:Y:S05]  /*06b0*/  BSYNC.RECONVERGENT B0 ;  /* 0x0000000000007941 */ /* 0x000fea0003800200 */
.L_x_5:
[----:B------:R-:W-:Y:S01]  /*06c0*/  BAR.SYNC.DEFER_BLOCKING 0x0 ;  /* 0x0000000000007b1d */ /* 0x000fe20000010000 */
[----:B------:R-:W-:-:S04]  /*06d0*/  IADD3 R10, PT, PT, R30, 0x1, RZ ;  /* 0x000000011e0a7810 */ /* 0x000fc80007ffe0ff */
[-C--:B--2---:R-:W-:Y:S01]  /*06e0*/  ISETP.GE.AND P0, PT, R10, R11.reuse, PT ;  /* 0x0000000b0a00720c */ /* 0x084fe20003f06270 */
[----:B------:R-:W-:Y:S03]  /*06f0*/  BSSY.RECONVERGENT B0, `(.L_x_7) ;  /* 0x00003b5000007945 */ /* 0x000fe60003800200 */
[----:B------:R-:W-:Y:S01]  /*0700*/  ISETP.GE.U32.OR P0, PT, R30, R11, P0 ;  /* 0x0000000b1e00720c */ /* 0x000fe20000706470 */
[----:B------:R2:W-:-:S12]  /*0710*/  STS.64 [R12], RZ ;  /* 0x000000ff0c007388 */ /* 0x0005d80000000a00 */
[----:B--2---:R-:W-:Y:S05]  /*0720*/  @P0 BRA `(.L_x_8) ;  /* 0x0000003800c40947 */ /* 0x004fea0003800000 */
[----:B------:R2:W5:Y:S04]  /*0730*/  LDG.E.64 R26, desc[UR6][R2.64] ;  /* 0x00000006021a7981 */ /* 0x000568000c1e1b00 */
[----:B------:R2:W5:Y:S04]  /*0740*/  LDG.E.64 R24, desc[UR6][R2.64+0x8] ;  /* 0x0000080602187981 */ /* 0x000568000c1e1b00 */
[----:B------:R2:W5:Y:S04]  /*0750*/  LDG.E.64 R22, desc[UR6][R2.64+0x10] ;  /* 0x0000100602167981 */ /* 0x000568000c1e1b00 */
[----:B------:R2:W5:Y:S01]  /*0760*/  LDG.E.64 R20, desc[UR6][R2.64+0x30] ;  /* 0x0000300602147981 */ /* 0x000562000c1e1b00 */
[----:B------:R-:W-:Y:S01]  /*0770*/  IADD3 R0, PT, PT, -R30, -0x2, R11 ;  /* 0xfffffffe1e007810 */ /* 0x000fe20007ffe10b */
[----:B------:R-:W-:Y:S01]  /*0780*/  BSSY.RECONVERGENT B2, `(.L_x_9) ;  /* 0x00001eb000027945 */ /* 0x000fe20003800200 */
[----:B------:R-:W-:-:S02]  /*0790*/  LOP3.LUT R5, RZ, R5, RZ, 0x33, !PT ;  /* 0x00000005ff057212 */ /* 0x000fc400078e33ff */
[----:B------:R-:W-:Y:S02]  /*07a0*/  CS2R R28, SRZ ;  /* 0x00000000001c7805 */ /* 0x000fe4000001ff00 */
[----:B------:R-:W-:Y:S02]  /*07b0*/  ISETP.GE.U32.AND P0, PT, R0, 0x7, PT ;  /* 0x000000070000780c */ /* 0x000fe40003f06070 */
[----:B------:R-:W-:-:S11]  /*07c0*/  IADD3 R11, PT, PT, -R14, R11, R5 ;  /* 0x0000000b0e0b7210 */ /* 0x000fd60007ffe105 */
[----:B--2---:R-:W-:Y:S05]  /*07d0*/  @!P0 BRA `(.L_x_10) ;  /* 0x0000001c00948947 */ /* 0x004fea0003800000 */
[----:B---3--:R-:W-:Y:S01]  /*07e0*/  LOP3.LUT R17, R11, 0xfffffff8, RZ, 0xc0, !PT ;  /* 0xfffffff80b117812 */ /* 0x008fe200078ec0ff */
[----:B------:R-:W-:Y:S01]  /*07f0*/  BSSY.RECONVERGENT B1, `(.L_x_11) ;  /* 0x00001e2000017945 */ /* 0x000fe20003800200 */
[----:B------:R-:W-:-:S03]  /*0800*/  CS2R R28, SRZ ;  /* 0x00000000001c7805 */ /* 0x000fc6000001ff00 */
[----:B------:R-:W-:-:S07]  /*0810*/  IMAD.MOV R17, RZ, RZ, -R17 ;  /* 0x000000ffff117224 */ /* 0x000fce00078e0a11 */
.L_x_44:
[----:B------:R-:W2:Y:S02]  /*0820*/  LDC.64 R18, c[0x0][0x398] ;  /* 0x0000e600ff127b82 */ /* 0x000ea40000000a00 */
[----:B--2---:R-:W-:-:S05]  /*0830*/  IMAD.WIDE R18, R10, 0x38, R18 ;  /* 0x000000380a127825 */ /* 0x004fca00078e0212 */
[----:B------:R-:W2:Y:S04]  /*0840*/  LDG.E.64 R4, desc[UR6][R18.64+0x8] ;  /* 0x0000080612047981 */ /* 0x000ea8000c1e1b00 */
[----:B------:R-:W3:Y:S04]  /*0850*/  LDG.E.64 R2, desc[UR6][R18.64] ;  /* 0x0000000612027981 */ /* 0x000ee8000c1e1b00 */
[----:B0-----:R-:W4:Y:S01]  /*0860*/  LDG.E.64 R6, desc[UR6][R18.64+0x10] ;  /* 0x0000100612067981 */ /* 0x001f22000c1e1b00 */
[----:B------:R-:W-:Y:S01]  /*0870*/  VIADD R17, R17, 0x8 ;  /* 0x0000000811117836 */ /* 0x000fe20000000000 */
[----:B------:R-:W-:Y:S04]  /*0880*/  BSSY.RECONVERGENT B4, `(.L_x_12) ;  /* 0x0000020000047945 */ /* 0x000fe80003800200 */
[----:B------:R-:W-:Y:S01]  /*0890*/  ISETP.NE.AND P2, PT, R17, RZ, PT ;  /* 0x000000ff1100720c */ /* 0x000fe20003f45270 */
[----:B--2--5:R-:W-:-:S02]  /*08a0*/  DADD R4, R24, -R4 ;  /* 0x0000000018047229 */ /* 0x024fc40000000804 */
[----:B---3--:R-:W-:-:S06]  /*08b0*/  DADD R2, R26, -R2 ;  /* 0x000000001a027229 */ /* 0x008fcc0000000802 */
[----:B------:R-:W-:Y:S02]  /*08c0*/  DMUL R4, R4, R4 ;  /* 0x0000000404047228 */ /* 0x000fe40000000000 */
[----:B----4-:R-:W-:-:S06]  /*08d0*/  DADD R6, R22, -R6 ;  /* 0x0000000016067229 */ /* 0x010fcc0000000806 */
[----:B------:R-:W-:-:S08]  /*08e0*/  DFMA R4, R2, R2, R4 ;  /* 0x000000020204722b */ /* 0x000fd00000000004 */
[----:B------:R-:W-:Y:S01]  /*08f0*/  DFMA R34, R6, R6, R4 ;  /* 0x000000060622722b */ /* 0x000fe20000000004 */
[----:B------:R-:W-:Y:S01]  /*0900*/  IMAD.MOV.U32 R4, RZ, RZ, 0x0 ;  /* 0x00000000ff047424 */ /* 0x000fe200078e00ff */
[----:B------:R-:W-:-:S04]  /*0910*/  MOV R5, 0x3fd80000 ;  /* 0x3fd8000000057802 */ /* 0x000fc80000000f00 */
[----:B------:R-:W0:Y:S04]  /*0920*/  MUFU.RSQ64H R33, R35 ;  /* 0x0000002300217308 */ /* 0x000e280000001c00 */
[----:B------:R-:W-:-:S05]  /*0930*/  VIADD R32, R35, 0xfcb00000 ;  /* 0xfcb0000023207836 */ /* 0x000fca0000000000 */
[----:B------:R-:W-:Y:S01]  /*0940*/  ISETP.GE.U32.AND P0, PT, R32, 0x7ca00000, PT ;  /* 0x7ca000002000780c */ /* 0x000fe20003f06070 */
[----:B0-----:R-:W-:-:S08]  /*0950*/  DMUL R2, R32, R32 ;  /* 0x0000002020027228 */ /* 0x001fd00000000000 */
[----:B------:R-:W-:-:S08]  /*0960*/  DFMA R2, R34, -R2, 1 ;  /* 0x3ff000002202742b */ /* 0x000fd00000000802 */
[----:B------:R-:W-:Y:S02]  /*0970*/  DFMA R4, R2, R4, 0.5 ;  /* 0x3fe000000204742b */ /* 0x000fe40000000004 */
[----:B------:R-:W-:-:S08]  /*0980*/  DMUL R2, R32, R2 ;  /* 0x0000000220027228 */ /* 0x000fd00000000000 */
[----:B------:R-:W-:-:S08]  /*0990*/  DFMA R36, R4, R2, R32 ;  /* 0x000000020424722b */ /* 0x000fd00000000020 */
[----:B------:R-:W-:Y:S02]  /*09a0*/  DMUL R4, R34, R36 ;  /* 0x0000002422047228 */ /* 0x000fe40000000000 */
[----:B------:R-:W-:Y:S02]  /*09b0*/  VIADD R3, R37, 0xfff00000 ;  /* 0xfff0000025037836 */ /* 0x000fe40000000000 */
[----:B------:R-:W-:-:S04]  /*09c0*/  IMAD.MOV.U32 R2, RZ, RZ, R36 ;  /* 0x000000ffff027224 */ /* 0x000fc800078e0024 */
[----:B------:R-:W-:-:S08]  /*09d0*/  DFMA R6, R4, -R4, R34 ;  /* 0x800000040406722b */ /* 0x000fd00000000022 */
[----:B-1----:R-:W-:Y:S01]  /*09e0*/  DFMA R8, R6, R2, R4 ;  /* 0x000000020608722b */ /* 0x002fe20000000004 */
[----:B------:R-:W-:Y:S10]  /*09f0*/  @!P0 BRA `(.L_x_13) ;  /* 0x0000000000208947 */ /* 0x000ff40003800000 */
[----:B------:R-:W-:Y:S01]  /*0a00*/  MOV R2, R36 ;  /* 0x0000002400027202 */ /* 0x000fe20000000f00 */
[----:B------:R-:W-:Y:S01]  /*0a10*/  IMAD.MOV.U32 R8, RZ, RZ, R34 ;  /* 0x000000ffff087224 */ /* 0x000fe200078e0022 */
[----:B------:R-:W-:Y:S01]  /*0a20*/  MOV R16, 0xa60 ;  /* 0x00000a6000107802 */ /* 0x000fe20000000f00 */
[----:B------:R-:W-:Y:S02]  /*0a30*/  IMAD.MOV.U32 R9, RZ, RZ, R35 ;  /* 0x000000ffff097224 */ /* 0x000fe400078e0023 */
[----:B------:R-:W-:-:S07]  /*0a40*/  IMAD.MOV.U32 R0, RZ, RZ, R32 ;  /* 0x000000ffff007224 */ /* 0x000fce00078e0020 */
[----:B------:R-:W-:Y:S05]  /*0a50*/  CALL.REL.NOINC `($__internal_1_$__cuda_sm20_dsqrt_rn_f64_mediumpath_v1) ;  /* 0x00000040005c7944 */ /* 0x000fea0003c00000 */
[----:B------:R-:W-:Y:S01]  /*0a60*/  MOV R8, R2 ;  /* 0x0000000200087202 */ /* 0x000fe20000000f00 */
[----:B------:R-:W-:-:S07]  /*0a70*/  IMAD.MOV.U32 R9, RZ, RZ, R3 ;  /* 0x000000ffff097224 */ /* 0x000fce00078e0003 */
.L_x_13:
[----:B------:R-:W-:Y:S05]  /*0a80*/  BSYNC.RECONVERGENT B4 ;  /* 0x0000000000047941 */ /* 0x000fea0003800200 */
.L_x_12:
[----:B------:R-:W2:Y:S01]  /*0a90*/  LDG.E.64 R2, desc[UR6][R18.64+0x30] ;  /* 0x0000300612027981 */ /* 0x000ea2000c1e1b00 */
[----:B------:R-:W0:Y:S01]  /*0aa0*/  MUFU.RCP64H R5, R9 ;  /* 0x0000000900057308 */ /* 0x000e220000001800 */
[----:B------:R-:W-:Y:S01]  /*0ab0*/  IMAD.MOV.U32 R4, RZ, RZ, 0x1 ;  /* 0x00000001ff047424 */ /* 0x000fe200078e00ff */
[----:B------:R-:W-:Y:S05]  /*0ac0*/  BSSY.RECONVERGENT B4, `(.L_x_14) ;  /* 0x0000015000047945 */ /* 0x000fea0003800200 */
[----:B0-----:R-:W-:-:S08]  /*0ad0*/  DFMA R6, R4, -R8, 1 ;  /* 0x3ff000000406742b */ /* 0x001fd00000000808 */
[----:B------:R-:W-:-:S08]  /*0ae0*/  DFMA R6, R6, R6, R6 ;  /* 0x000000060606722b */ /* 0x000fd00000000006 */
[----:B------:R-:W-:-:S08]  /*0af0*/  DFMA R6, R4, R6, R4 ;  /* 0x000000060406722b */ /* 0x000fd00000000004 */
[----:B------:R-:W-:-:S08]  /*0b00*/  DFMA R4, R6, -R8, 1 ;  /* 0x3ff000000604742b */ /* 0x000fd00000000808 */
[----:B------:R-:W-:Y:S02]  /*0b10*/  DFMA R4, R6, R4, R6 ;  /* 0x000000040604722b */ /* 0x000fe40000000006 */
[----:B--2---:R-:W-:-:S08]  /*0b20*/  DMUL R2, R20, R2 ;  /* 0x0000000214027228 */ /* 0x004fd00000000000 */
[----:B------:R-:W-:Y:S02]  /*0b30*/  DMUL R34, R2, R4 ;  /* 0x0000000402227228 */ /* 0x000fe40000000000 */
[----:B------:R-:W-:-:S06]  /*0b40*/  FSETP.GEU.AND P3, PT, |R3|, 6.5827683646048100446e-37, PT ;  /* 0x036000000300780b */ /* 0x000fcc0003f6e200 */
[----:B------:R-:W-:-:S08]  /*0b50*/  DFMA R6, R34, -R8, R2 ;  /* 0x800000082206722b */ /* 0x000fd00000000002 */
[----:B------:R-:W-:-:S10]  /*0b60*/  DFMA R34, R4, R6, R34 ;  /* 0x000000060422722b */ /* 0x000fd40000000022 */
[----:B------:R-:W-:-:S05]  /*0b70*/  FFMA R0, RZ, R9, R35 ;  /* 0x00000009ff007223 */ /* 0x000fca0000000023 */
[----:B------:R-:W-:-:S13]  /*0b80*/  FSETP.GT.AND P0, PT, |R0|, 1.469367938527859385e-39, PT ;  /* 0x001000000000780b */ /* 0x000fda0003f04200 */
[----:B------:R-:W-:Y:S05]  /*0b90*/  @P0 BRA P3, `(.L_x_15) ;  /* 0x00000000001c0947 */ /* 0x000fea0001800000 */
[----:B------:R-:W-:Y:S01]  /*0ba0*/  IMAD.MOV.U32 R5, RZ, RZ, R3 ;  /* 0x000000ffff057224 */ /* 0x000fe200078e0003 */
[----:B------:R-:W-:Y:S01]  /*0bb0*/  MOV R0, R8 ;  /* 0x0000000800007202 */ /* 0x000fe20000000f00 */
[----:B------:R-:W-:Y:S01]  /*0bc0*/  IMAD.MOV.U32 R3, RZ, RZ, R9 ;  /* 0x000000ffff037224 */ /* 0x000fe200078e0009 */
[----:B------:R-:W-:-:S07]  /*0bd0*/  MOV R4, 0xbf0 ;  /* 0x00000bf000047802 */ /* 0x000fce0000000f00 */
[----:B------:R-:W-:Y:S05]  /*0be0*/  CALL.REL.NOINC `($__internal_0_$__cuda_sm20_div_rn_f64_full) ;  /* 0x0000003800647944 */ /* 0x000fea0003c00000 */
[----:B------:R-:W-:Y:S02]  /*0bf0*/  IMAD.MOV.U32 R34, RZ, RZ, R2 ;  /* 0x000000ffff227224 */ /* 0x000fe400078e0002 */
[----:B------:R-:W-:-:S07]  /*0c00*/  IMAD.MOV.U32 R35, RZ, RZ, R3 ;  /* 0x000000ffff237224 */ /* 0x000fce00078e0003 */
.L_x_15:
[----:B------:R-:W-:Y:S05]  /*0c10*/  BSYNC.RECONVERGENT B4 ;  /* 0x0000000000047941 */ /* 0x000fea0003800200 */
.L_x_14:
[----:B------:R-:W2:Y:S04]  /*0c20*/  LDG.E.64 R4, desc[UR6][R18.64+0x40] ;  /* 0x0000400612047981 */ /* 0x000ea8000c1e1b00 */
[----:B------:R-:W3:Y:S04]  /*0c30*/  LDG.E.64 R2, desc[UR6][R18.64+0x38] ;  /* 0x0000380612027981 */ /* 0x000ee8000c1e1b00 */
[----:B------:R-:W4:Y:S01]  /*0c40*/  LDG.E.64 R6, desc[UR6][R18.64+0x48] ;  /* 0x0000480612067981 */ /* 0x000f22000c1e1b00 */
[----:B------:R-:W-:Y:S01]  /*0c50*/  IMAD.MOV.U32 R36, RZ, RZ, 0x0 ;  /* 0x00000000ff247424 */ /* 0x000fe200078e00ff */
[----:B------:R-:W-:Y:S01]  /*0c60*/  DADD R28, R34, R28 ;  /* 0x00000000221c7229 */ /* 0x000fe2000000001c */
[----:B------:R-:W-:Y:S01]  /*0c70*/  IMAD.MOV.U32 R37, RZ, RZ, 0x3fd80000 ;  /* 0x3fd80000ff257424 */ /* 0x000fe200078e00ff */
[----:B------:R-:W-:Y:S01]  /*0c80*/  BSSY.RECONVERGENT B4, `(.L_x_16) ;  /* 0x000001b000047945 */ /* 0x000fe20003800200 */
[----:B--2---:R-:W-:-:S02]  /*0c90*/  DADD R4, R24, -R4 ;  /* 0x0000000018047229 */ /* 0x004fc40000000804 */
[----:B---3--:R-:W-:-:S06]  /*0ca0*/  DADD R2, R26, -R2 ;  /* 0x000000001a027229 */ /* 0x008fcc0000000802 */
[----:B------:R-:W-:Y:S02]  /*0cb0*/  DMUL R4, R4, R4 ;  /* 0x0000000404047228 */ /* 0x000fe40000000000 */
[----:B----4-:R-:W-:-:S06]  /*0cc0*/  DADD R6, R22, -R6 ;  /* 0x0000000016067229 */ /* 0x010fcc0000000806 */
[----:B------:R-:W-:-:S08]  /*0cd0*/  DFMA R4, R2, R2, R4 ;  /* 0x000000020204722b */ /* 0x000fd00000000004 */
[----:B------:R-:W-:-:S06]  /*0ce0*/  DFMA R8, R6, R6, R4 ;  /* 0x000000060608722b */ /* 0x000fcc0000000004 */
[----:B------:R-:W0:Y:S04]  /*0cf0*/  MUFU.RSQ64H R33, R9 ;  /* 0x0000000900217308 */ /* 0x000e280000001c00 */
[----:B------:R-:W-:-:S04]  /*0d00*/  IADD3 R32, PT, PT, R9, -0x3500000, RZ ;  /* 0xfcb0000009207810 */ /* 0x000fc80007ffe0ff */
[----:B------:R-:W-:Y:S02]  /*0d10*/  ISETP.GE.U32.AND P0, PT, R32, 0x7ca00000, PT ;  /* 0x7ca000002000780c */ /* 0x000fe40003f06070 */
[----:B0-----:R-:W-:-:S08]  /*0d20*/  DMUL R2, R32, R32 ;  /* 0x0000002020027228 */ /* 0x001fd00000000000 */
[----:B------:R-:W-:-:S08]  /*0d30*/  DFMA R2, R8, -R2, 1 ;  /* 0x3ff000000802742b */ /* 0x000fd00000000802 */
[----:B------:R-:W-:Y:S02]  /*0d40*/  DFMA R36, R2, R36, 0.5 ;  /* 0x3fe000000224742b */ /* 0x000fe40000000024 */
[----:B------:R-:W-:-:S08]  /*0d50*/  DMUL R2, R32, R2 ;  /* 0x0000000220027228 */ /* 0x000fd00000000000 */
[----:B------:R-:W-:-:S08]  /*0d60*/  DFMA R36, R36, R2, R32 ;  /* 0x000000022424722b */ /* 0x000fd00000000020 */
[----:B------:R-:W-:Y:S02]  /*0d70*/  DMUL R4, R8, R36 ;  /* 0x0000002408047228 */ /* 0x000fe40000000000 */
[----:B------:R-:W-:Y:S01]  /*0d80*/  VIADD R3, R37, 0xfff00000 ;  /* 0xfff0000025037836 */ /* 0x000fe20000000000 */
[----:B------:R-:W-:-:S05]  /*0d90*/  MOV R2, R36 ;  /* 0x0000002400027202 */ /* 0x000fca0000000f00 */
[----:B------:R-:W-:-:S08]  /*0da0*/  DFMA R6, R4, -R4, R8 ;  /* 0x800000040406722b */ /* 0x000fd00000000008 */
[----:B------:R-:W-:Y:S01]  /*0db0*/  DFMA R34, R6, R2, R4 ;  /* 0x000000020622722b */ /* 0x000fe20000000004 */
[----:B------:R-:W-:Y:S10]  /*0dc0*/  @!P0 BRA `(.L_x_17) ;  /* 0x0000000000188947 */ /* 0x000ff40003800000 */
[----:B------:R-:W-:Y:S01]  /*0dd0*/  IMAD.MOV.U32 R2, RZ, RZ, R36 ;  /* 0x000000ffff027224 */ /* 0x000fe200078e0024 */
[----:B------:R-:W-:Y:S01]  /*0de0*/  MOV R16, 0xe10 ;  /* 0x00000e1000107802 */ /* 0x000fe20000000f00 */
[----:B------:R-:W-:-:S07]  /*0df0*/  IMAD.MOV.U32 R0, RZ, RZ, R32 ;  /* 0x000000ffff007224 */ /* 0x000fce00078e0020 */
[----:B------:R-:W-:Y:S05]  /*0e00*/  CALL.REL.NOINC `($__internal_1_$__cuda_sm20_dsqrt_rn_f64_mediumpath_v1) ;  /* 0x0000003c00707944 */ /* 0x000fea0003c00000 */
[----:B------:R-:W-:Y:S01]  /*0e10*/  IMAD.MOV.U32 R34, RZ, RZ, R2 ;  /* 0x000000ffff227224 */ /* 0x000fe200078e0002 */
[----:B------:R-:W-:-:S07]  /*0e20*/  MOV R35, R3 ;  /* 0x0000000300237202 */ /* 0x000fce0000000f00 */
.L_x_17:
[----:B------:R-:W-:Y:S05]  /*0e30*/  BSYNC.RECONVERGENT B4 ;  /* 0x0000000000047941 */ /* 0x000fea0003800200 */
.L_x_16:
        /* <DEDUP_REMOVED lines=24> */
.L_x_19:
[----:B------:R-:W-:Y:S05]  /*0fc0*/  BSYNC.RECONVERGENT B4 ;  /* 0x0000000000047941 */ /* 0x000fea0003800200 */
.L_x_18:
[----:B------:R-:W2:Y:S04]  /*0fd0*/  LDG.E.64 R4, desc[UR6][R18.64+0x78] ;  /* 0x0000780612047981 */ /* 0x000ea8000c1e1b00 */
[----:B------:R-:W3:Y:S04]  /*0fe0*/  LDG.E.64 R2, desc[UR6][R18.64+0x70] ;  /* 0x0000700612027981 */ /* 0x000ee8000c1e1b00 */
[----:B------:R-:W4:Y:S01]  /*0ff0*/  LDG.E.64 R6, desc[UR6][R18.64+0x80] ;  /* 0x0000800612067981 */ /* 0x000f22000c1e1b00 */
[----:B------:R-:W-:Y:S01]  /*1000*/  MOV R36, 0x0 ;  /* 0x0000000000247802 */ /* 0x000fe20000000f00 */
[----:B------:R-:W-:Y:S01]  /*1010*/  IMAD.MOV.U32 R37, RZ, RZ, 0x3fd80000 ;  /* 0x3fd80000ff257424 */ /* 0x000fe200078e00ff */
[----:B------:R-:W-:Y:S01]  /*1020*/  BSSY.RECONVERGENT B4, `(.L_x_20) ;  /* 0x000001c000047945 */ /* 0x000fe20003800200 */
[----:B------:R-:W-:-:S02]  /*1030*/  DADD R28, R28, R38 ;  /* 0x000000001c1c7229 */ /* 0x000fc40000000026 */
[----:B--2---:R-:W-:Y:S02]  /*1040*/  DADD R4, R24, -R4 ;  /* 0x0000000018047229 */ /* 0x004fe40000000804 */
[----:B---3--:R-:W-:-:S06]  /*1050*/  DADD R2, R26, -R2 ;  /* 0x000000001a027229 */ /* 0x008fcc0000000802 */
[----:B------:R-:W-:Y:S02]  /*1060*/  DMUL R4, R4, R4 ;  /* 0x0000000404047228 */ /* 0x000fe40000000000 */
[----:B----4-:R-:W-:-:S06]  /*1070*/  DADD R6, R22, -R6 ;  /* 0x0000000016067229 */ /* 0x010fcc0000000806 */
[----:B------:R-:W-:-:S08]  /*1080*/  DFMA R4, R2, R2, R4 ;  /* 0x000000020204722b */ /* 0x000fd00000000004 */
[----:B------:R-:W-:-:S06]  /*1090*/  DFMA R8, R6, R6, R4 ;  /* 0x000000060608722b */ /* 0x000fcc0000000004 */
        /* <DEDUP_REMOVED lines=12> */
[----:B------:R-:W-:Y:S01]  /*1160*/  DFMA R34, R6, R2, R4 ;  /* 0x000000020622722b */ /* 0x000fe20000000004 */
[----:B------:R-:W-:Y:S10]  /*1170*/  @!P0 BRA `(.L_x_21) ;  /* 0x0000000000188947 */ /* 0x000ff40003800000 */
[----:B------:R-:W-:Y:S01]  /*1180*/  MOV R2, R36 ;  /* 0x0000002400027202 */ /* 0x000fe20000000f00 */
[----:B------:R-:W-:Y:S01]  /*1190*/  IMAD.MOV.U32 R0, RZ, RZ, R32 ;  /* 0x000000ffff007224 */ /* 0x000fe200078e0020 */
[----:B------:R-:W-:-:S07]  /*11a0*/  MOV R16, 0x11c0 ;  /* 0x000011c000107802 */ /* 0x000fce0000000f00 */
[----:B------:R-:W-:Y:S05]  /*11b0*/  CALL.REL.NOINC `($__internal_1_$__cuda_sm20_dsqrt_rn_f64_mediumpath_v1) ;  /* 0x0000003800847944 */ /* 0x000fea0003c00000 */
[----:B------:R-:W-:Y:S02]  /*11c0*/  IMAD.MOV.U32 R34, RZ, RZ, R2 ;  /* 0x000000ffff227224 */ /* 0x000fe400078e0002 */
[----:B------:R-:W-:-:S07]  /*11d0*/  IMAD.MOV.U32 R35, RZ, RZ, R3 ;  /* 0x000000ffff237224 */ /* 0x000fce00078e0003 */
.L_x_21:
[----:B------:R-:W-:Y:S05]  /*11e0*/  BSYNC.RECONVERGENT B4 ;  /* 0x0000000000047941 */ /* 0x000fea0003800200 */
.L_x_20:
[----:B------:R-:W2:Y:S01]  /*11f0*/  LDG.E.64 R2, desc[UR6][R18.64+0xa0] ;  /* 0x0000a00612027981 */ /* 0x000ea2000c1e1b00 */
[----:B------:R-:W0:Y:S01]  /*1200*/  MUFU.RCP64H R5, R35 ;  /* 0x0000002300057308 */ /* 0x000e220000001800 */
[----:B------:R-:W-:Y:S01]  /*1210*/  MOV R4, 0x1 ;  /* 0x0000000100047802 */ /* 0x000fe20000000f00 */
        /* <DEDUP_REMOVED lines=15> */
[----:B------:R-:W-:Y:S01]  /*1310*/  MOV R4, 0x1350 ;  /* 0x0000135000047802 */ /* 0x000fe20000000f00 */
[----:B------:R-:W-:Y:S02]  /*1320*/  IMAD.MOV.U32 R0, RZ, RZ, R34 ;  /* 0x000000ffff007224 */ /* 0x000fe400078e0022 */
[----:B------:R-:W-:-:S07]  /*1330*/  IMAD.MOV.U32 R3, RZ, RZ, R35 ;  /* 0x000000ffff037224 */ /* 0x000fce00078e0023 */
[----:B------:R-:W-:Y:S05]  /*1340*/  CALL.REL.NOINC `($__internal_0_$__cuda_sm20_div_rn_f64_full) ;  /* 0x00000030008c7944 */ /* 0x000fea0003c00000 */
[----:B------:R-:W-:Y:S01]  /*1350*/  MOV R38, R2 ;  /* 0x0000000200267202 */ /* 0x000fe20000000f00 */
[----:B------:R-:W-:-:S07]  /*1360*/  IMAD.MOV.U32 R39, RZ, RZ, R3 ;  /* 0x000000ffff277224 */ /* 0x000fce00078e0003 */
.L_x_23:
[----:B------:R-:W-:Y:S05]  /*1370*/  BSYNC.RECONVERGENT B4 ;  /* 0x0000000000047941 */ /* 0x000fea0003800200 */
.L_x_22:
[----:B------:R-:W2:Y:S04]  /*1380*/  LDG.E.64 R4, desc[UR6][R18.64+0xb0] ;  /* 0x0000b00612047981 */ /* 0x000ea8000c1e1b00 */
[----:B------:R-:W3:Y:S04]  /*1390*/  LDG.E.64 R2, desc[UR6][R18.64+0xa8] ;  /* 0x0000a80612027981 */ /* 0x000ee8000c1e1b00 */
[----:B------:R-:W4:Y:S01]  /*13a0*/  LDG.E.64 R6, desc[UR6][R18.64+0xb8] ;  /* 0x0000b80612067981 */ /* 0x000f22000c1e1b00 */
[----:B------:R-:W-:Y:S01]  /*13b0*/  IMAD.MOV.U32 R36, RZ, RZ, 0x0 ;  /* 0x00000000ff247424 */ /* 0x000fe200078e00ff */
[----:B------:R-:W-:Y:S01]  /*13c0*/  MOV R37, 0x3fd80000 ;  /* 0x3fd8000000257802 */ /* 0x000fe20000000f00 */
        /* <DEDUP_REMOVED lines=22> */
[----:B------:R-:W-:Y:S01]  /*1530*/  IMAD.MOV.U32 R2, RZ, RZ, R36 ;  /* 0x000000ffff027224 */ /* 0x000fe200078e0024 */
[----:B------:R-:W-:Y:S02]  /*1540*/  MOV R0, R32 ;  /* 0x0000002000007202 */ /* 0x000fe40000000f00 */
[----:B------:R-:W-:-:S07]  /*1550*/  MOV R16, 0x1570 ;  /* 0x0000157000107802 */ /* 0x000fce0000000f00 */
[----:B------:R-:W-:Y:S05]  /*1560*/  CALL.REL.NOINC `($__internal_1_$__cuda_sm20_dsqrt_rn_f64_mediumpath_v1) ;  /* 0x0000003400987944 */ /* 0x000fea0003c00000 */
[----:B------:R-:W-:Y:S02]  /*1570*/  IMAD.MOV.U32 R34, RZ, RZ, R2 ;  /* 0x000000ffff227224 */ /* 0x000fe400078e0002 */
[----:B------:R-:W-:-:S07]  /*1580*/  IMAD.MOV.U32 R35, RZ, RZ, R3 ;  /* 0x000000ffff237224 */ /* 0x000fce00078e0003 */
.L_x_25:
[----:B------:R-:W-:Y:S05]  /*1590*/  BSYNC.RECONVERGENT B4 ;  /* 0x0000000000047941 */ /* 0x000fea0003800200 */
.L_x_24:
        /* <DEDUP_REMOVED lines=17> */
[----:B------:R-:W-:Y:S01]  /*16b0*/  MOV R5, R3 ;  /* 0x0000000300057202 */ /* 0x000fe20000000f00 */
[----:B------:R-:W-:Y:S01]  /*16c0*/  IMAD.MOV.U32 R0, RZ, RZ, R34 ;  /* 0x000000ffff007224 */ /* 0x000fe200078e0022 */
[----:B------:R-:W-:Y:S01]  /*16d0*/  MOV R4, 0x1700 ;  /* 0x0000170000047802 */ /* 0x000fe20000000f00 */
[----:B------:R-:W-:-:S07]  /*16e0*/  IMAD.MOV.U32 R3, RZ, RZ, R35 ;  /* 0x000000ffff037224 */ /* 0x000fce00078e0023 */
[----:B------:R-:W-:Y:S05]  /*16f0*/  CALL.REL.NOINC `($__internal_0_$__cuda_sm20_div_rn_f64_full) ;  /* 0x0000002c00a07944 */ /* 0x000fea0003c00000 */
[----:B------:R-:W-:Y:S01]  /*1700*/  IMAD.MOV.U32 R38, RZ, RZ, R2 ;  /* 0x000000ffff267224 */ /* 0x000fe200078e0002 */
[----:B------:R-:W-:-:S07]  /*1710*/  MOV R39, R3 ;  /* 0x0000000300277202 */ /* 0x000fce0000000f00 */
.L_x_27:
[----:B------:R-:W-:Y:S05]  /*1720*/  BSYNC.RECONVERGENT B4 ;  /* 0x0000000000047941 */ /* 0x000fea0003800200 */
.L_x_26:
[----:B------:R-:W2:Y:S04]  /*1730*/  LDG.E.64 R4, desc[UR6][R18.64+0xe8] ;  /* 0x0000e80612047981 */ /* 0x000ea8000c1e1b00 */
[----:B------:R-:W3:Y:S04]  /*1740*/  LDG.E.64 R2, desc[UR6][R18.64+0xe0] ;  /* 0x0000e00612027981 */ /* 0x000ee8000c1e1b00 */
[----:B------:R-:W4:Y:S01]  /*1750*/  LDG.E.64 R6, desc[UR6][R18.64+0xf0] ;  /* 0x0000f00612067981 */ /* 0x000f22000c1e1b00 */
[----:B------:R-:W-:Y:S01]  /*1760*/  IMAD.MOV.U32 R36, RZ, RZ, 0x0 ;  /* 0x00000000ff247424 */ /* 0x000fe200078e00ff */
[----:B------:R-:W-:Y:S01]  /*1770*/  BSSY.RECONVERGENT B4, `(.L_x_28) ;  /* 0x000001d000047945 */ /* 0x000fe20003800200 */
[----:B------:R-:W-:Y:S01]  /*1780*/  IMAD.MOV.U32 R37, RZ, RZ, 0x3fd80000 ;  /* 0x3fd80000ff257424 */ /* 0x000fe200078e00ff */
        /* <DEDUP_REMOVED lines=16> */
[----:B------:R-:W-:Y:S01]  /*1890*/  IADD3 R3, PT, PT, R37, -0x100000, RZ ;  /* 0xfff0000025037810 */ /* 0x000fe20007ffe0ff */
[----:B------:R-:W-:-:S05]  /*18a0*/  IMAD.MOV.U32 R2, RZ, RZ, R36 ;  /* 0x000000ffff027224 */ /* 0x000fca00078e0024 */
[----:B------:R-:W-:-:S08]  /*18b0*/  DFMA R6, R4, -R4, R8 ;  /* 0x800000040406722b */ /* 0x000fd00000000008 */
[----:B------:R-:W-:Y:S01]  /*18c0*/  DFMA R34, R6, R2, R4 ;  /* 0x000000020622722b */ /* 0x000fe20000000004 */
[----:B------:R-:W-:Y:S10]  /*18d0*/  @!P0 BRA `(.L_x_29) ;  /* 0x0000000000188947 */ /* 0x000ff40003800000 */
[----:B------:R-:W-:Y:S01]  /*18e0*/  IMAD.MOV.U32 R2, RZ, RZ, R36 ;  /* 0x000000ffff027224 */ /* 0x000fe200078e0024 */
[----:B------:R-:W-:Y:S01]  /*18f0*/  MOV R16, 0x1920 ;  /* 0x0000192000107802 */ /* 0x000fe20000000f00 */
[----:B------:R-:W-:-:S07]  /*1900*/  IMAD.MOV.U32 R0, RZ, RZ, R32 ;  /* 0x000000ffff007224 */ /* 0x000fce00078e0020 */
[----:B------:R-:W-:Y:S05]  /*1910*/  CALL.REL.NOINC `($__internal_1_$__cuda_sm20_dsqrt_rn_f64_mediumpath_v1) ;  /* 0x0000003000ac7944 */ /* 0x000fea0003c00000 */
[----:B------:R-:W-:Y:S01]  /*1920*/  MOV R34, R2 ;  /* 0x0000000200227202 */ /* 0x000fe20000000f00 */
[----:B------:R-:W-:-:S07]  /*1930*/  IMAD.MOV.U32 R35, RZ, RZ, R3 ;  /* 0x000000ffff237224 */ /* 0x000fce00078e0003 */
.L_x_29:
[----:B------:R-:W-:Y:S05]  /*1940*/  BSYNC.RECONVERGENT B4 ;  /* 0x0000000000047941 */ /* 0x000fea0003800200 */
.L_x_28:
        /* <DEDUP_REMOVED lines=24> */
.L_x_31:
[----:B------:R-:W-:Y:S05]  /*1ad0*/  BSYNC.RECONVERGENT B4 ;  /* 0x0000000000047941 */ /* 0x000fea0003800200 */
.L_x_30:
        /* <DEDUP_REMOVED lines=33> */
.L_x_33:
[----:B------:R-:W-:Y:S05]  /*1cf0*/  BSYNC.RECONVERGENT B4 ;  /* 0x0000000000047941 */ /* 0x000fea0003800200 */
.L_x_32:
        /* <DEDUP_REMOVED lines=24> */
.L_x_35:
[----:B------:R-:W-:Y:S05]  /*1e80*/  BSYNC.RECONVERGENT B4 ;  /* 0x0000000000047941 */ /* 0x000fea0003800200 */
.L_x_34:
        /* <DEDUP_REMOVED lines=33> */
.L_x_37:
[----:B------:R-:W-:Y:S05]  /*20a0*/  BSYNC.RECONVERGENT B4 ;  /* 0x0000000000047941 */ /* 0x000fea0003800200 */
.L_x_36:
        /* <DEDUP_REMOVED lines=24> */
.L_x_39:
[----:B------:R-:W-:Y:S05]  /*2230*/  BSYNC.RECONVERGENT B4 ;  /* 0x0000000000047941 */ /* 0x000fea0003800200 */
.L_x_38:
        /* <DEDUP_REMOVED lines=33> */
.L_x_41:
[----:B------:R-:W-:Y:S05]  /*2450*/  BSYNC.RECONVERGENT B4 ;  /* 0x0000000000047941 */ /* 0x000fea0003800200 */
.L_x_40:
        /* <DEDUP_REMOVED lines=22> */
.L_x_43:
[----:B------:R-:W-:Y:S05]  /*25c0*/  BSYNC.RECONVERGENT B4 ;  /* 0x0000000000047941 */ /* 0x000fea0003800200 */
.L_x_42:
[----:B------:R-:W-:Y:S01]  /*25d0*/  DADD R28, R28, R2 ;  /* 0x000000001c1c7229 */ /* 0x000fe20000000002 */
[----:B------:R-:W-:Y:S01]  /*25e0*/  VIADD R10, R10, 0x8 ;  /* 0x000000080a0a7836 */ /* 0x000fe20000000000 */
[----:B------:R-:W-:Y:S01]  /*25f0*/  IADD3 R30, PT, PT, R30, 0x8, RZ ;  /* 0x000000081e1e7810 */ /* 0x000fe20007ffe0ff */
[----:B------:R-:W-:Y:S08]  /*2600*/  @P2 BRA `(.L_x_44) ;  /* 0xffffffe000842947 */ /* 0x000ff0000383ffff */
[----:B------:R-:W-:Y:S05]  /*2610*/  BSYNC.RECONVERGENT B1 ;  /* 0x0000000000017941 */ /* 0x000fea0003800200 */
.L_x_11:
[----:B------:R-:W-:-:S07]  /*2620*/  VIADD R10, R30, 0x1 ;  /* 0x000000011e0a7836 */ /* 0x000fce0000000000 */
.L_x_10:
[----:B------:R-:W-:Y:S05]  /*2630*/  BSYNC.RECONVERGENT B2 ;  /* 0x0000000000027941 */ /* 0x000fea0003800200 */
.L_x_9:
[----:B------:R-:W-:Y:S01]  /*2640*/  LOP3.LUT P0, R0, R11, 0x7, RZ, 0xc0, !PT ;  /* 0x000000070b007812 */ /* 0x000fe2000780c0ff */
[----:B------:R-:W-:-:S12]  /*2650*/  BSSY.RECONVERGENT B2, `(.L_x_45) ;  /* 0x00001bd000027945 */ /* 0x000fd80003800200 */
[----:B------:R-:W-:Y:S05]  /*2660*/  @!P0 BRA `(.L_x_46) ;  /* 0x0000001800ec8947 */ /* 0x000fea0003800000 */
[----:B------:R-:W-:Y:S01]  /*2670*/  ISETP.GE.U32.AND P0, PT, R0, 0x4, PT ;  /* 0x000000040000780c */ /* 0x000fe20003f06070 */
[----:B------:R-:W-:Y:S01]  /*2680*/  BSSY.RECONVERGENT B1, `(.L_x_47) ;  /* 0x00000f5000017945 */ /* 0x000fe20003800200 */
[----:B---3--:R-:W-:-:S11]  /*2690*/  LOP3.LUT R17, R11, 0x3, RZ, 0xc0, !PT ;  /* 0x000000030b117812 */ /* 0x008fd600078ec0ff */
[----:B------:R-:W-:Y:S05]  /*26a0*/  @!P0 BRA `(.L_x_48) ;  /* 0x0000000c00c88947 */ /* 0x000fea0003800000 */
[----:B------:R-:W2:Y:S02]  /*26b0*/  LDC.64 R18, c[0x0][0x398] ;  /* 0x0000e600ff127b82 */ /* 0x000ea40000000a00 */
[----:B--2---:R-:W-:-:S05]  /*26c0*/  IMAD.WIDE R18, R10, 0x38, R18 ;  /* 0x000000380a127825 */ /* 0x004fca00078e0212 */
[----:B------:R-:W2:Y:S04]  /*26d0*/  LDG.E.64 R4, desc[UR6][R18.64+0x8] ;  /* 0x0000080612047981 */ /* 0x000ea8000c1e1b00 */
[----:B------:R-:W3:Y:S04]  /*26e0*/  LDG.E.64 R2, desc[UR6][R18.64] ;  /* 0x0000000612027981 */ /* 0x000ee8000c1e1b00 */
[----:B0-----:R-:W4:Y:S01]  /*26f0*/  LDG.E.64 R6, desc[UR6][R18.64+0x10] ;  /* 0x0000100612067981 */ /* 0x001f22000c1e1b00 */
[----:B------:R-:W-:Y:S01]  /*2700*/  BSSY.RECONVERGENT B4, `(.L_x_49) ;  /* 0x000001d000047945 */ /* 0x000fe20003800200 */
[----:B--2--5:R-:W-:-:S02]  /*2710*/  DADD R4, R24, -R4 ;  /* 0x0000000018047229 */ /* 0x024fc40000000804 */
[----:B---3--:R-:W-:-:S06]  /*2720*/  DADD R2, R26, -R2 ;  /* 0x000000001a027229 */ /* 0x008fcc0000000802 */
[----:B------:R-:W-:Y:S02]  /*2730*/  DMUL R4, R4, R4 ;  /* 0x0000000404047228 */ /* 0x000fe40000000000 */
[----:B----4-:R-:W-:-:S06]  /*2740*/  DADD R6, R22, -R6 ;  /* 0x0000000016067229 */ /* 0x010fcc0000000806 */
[----:B------:R-:W-:-:S08]  /*2750*/  DFMA R4, R2, R2, R4 ;  /* 0x000000020204722b */ /* 0x000fd00000000004 */
[----:B-1----:R-:W-:Y:S01]  /*2760*/  DFMA R8, R6, R6, R4 ;  /* 0x000000060608722b */ /* 0x002fe20000000004 */
        /* <DEDUP_REMOVED lines=22> */
.L_x_50:
[----:B------:R-:W-:Y:S05]  /*28d0*/  BSYNC.RECONVERGENT B4 ;  /* 0x0000000000047941 */ /* 0x000fea0003800200 */
.L_x_49:
        /* <DEDUP_REMOVED lines=24> */
.L_x_52:
[----:B------:R-:W-:Y:S05]  /*2a60*/  BSYNC.RECONVERGENT B4 ;  /* 0x0000000000047941 */ /* 0x000fea0003800200 */
.L_x_51:
[----:B------:R-:W2:Y:S04]  /*2a70*/  LDG.E.64 R4, desc[UR6][R18.64+0x40] ;  /* 0x0000400612047981 */ /* 0x000ea8000c1e1b00 */
[----:B------:R-:W3:Y:S04]  /*2a80*/  LDG.E.64 R2, desc[UR6][R18.64+0x38] ;  /* 0x0000380612027981 */ /* 0x000ee8000c1e1b00 */
[----:B------:R-:W4:Y:S01]  /*2a90*/  LDG.E.64 R6, desc[UR6][R18.64+0x48] ;  /* 0x0000480612067981 */ /* 0x000f22000c1e1b00 */
[----:B------:R-:W-:Y:S01]  /*2aa0*/  DADD R28, R28, R8 ;  /* 0x000000001c1c7229 */ /* 0x000fe20000000008 */
[----:B------:R-:W-:Y:S01]  /*2ab0*/  BSSY.RECONVERGENT B4, `(.L_x_53) ;  /* 0x000001f000047945 */ /* 0x000fe20003800200 */
[----:B--2---:R-:W-:-:S02]  /*2ac0*/  DADD R4, R24, -R4 ;  /* 0x0000000018047229 */ /* 0x004fc40000000804 */
[----:B---3--:R-:W-:-:S06]  /*2ad0*/  DADD R2, R26, -R2 ;  /* 0x000000001a027229 */ /* 0x008fcc0000000802 */
[----:B------:R-:W-:Y:S02]  /*2ae0*/  DMUL R4, R4, R4 ;  /* 0x0000000404047228 */ /* 0x000fe40000000000 */
[----:B----4-:R-:W-:-:S06]  /*2af0*/  DADD R6, R22, -R6 ;  /* 0x0000000016067229 */ /* 0x010fcc0000000806 */
[----:B------:R-:W-:-:S08]  /*2b00*/  DFMA R4, R2, R2, R4 ;  /* 0x000000020204722b */ /* 0x000fd00000000004 */
[----:B------:R-:W-:Y:S01]  /*2b10*/  DFMA R32, R6, R6, R4 ;  /* 0x000000060620722b */ /* 0x000fe20000000004 */
[----:B------:R-:W-:Y:S02]  /*2b20*/  IMAD.MOV.U32 R4, RZ, RZ, 0x0 ;  /* 0x00000000ff047424 */ /* 0x000fe400078e00ff */
[----:B------:R-:W-:-:S03]  /*2b30*/  IMAD.MOV.U32 R5, RZ, RZ, 0x3fd80000 ;  /* 0x3fd80000ff057424 */ /* 0x000fc600078e00ff */
        /* <DEDUP_REMOVED lines=15> */
[----:B------:R-:W-:Y:S01]  /*2c30*/  MOV R9, R33 ;  /* 0x0000002100097202 */ /* 0x000fe20000000f00 */
[----:B------:R-:W-:Y:S01]  /*2c40*/  IMAD.MOV.U32 R8, RZ, RZ, R32 ;  /* 0x000000ffff087224 */ /* 0x000fe200078e0020 */
[----:B------:R-:W-:Y:S01]  /*2c50*/  MOV R16, 0x2c80 ;  /* 0x00002c8000107802 */ /* 0x000fe20000000f00 */
[----:B------:R-:W-:-:S07]  /*2c60*/  IMAD.MOV.U32 R0, RZ, RZ, R30 ;  /* 0x000000ffff007224 */ /* 0x000fce00078e001e */
[----:B------:R-:W-:Y:S05]  /*2c70*/  CALL.REL.NOINC `($__internal_1_$__cuda_sm20_dsqrt_rn_f64_mediumpath_v1) ;  /* 0x0000001c00d47944 */ /* 0x000fea0003c00000 */
[----:B------:R-:W-:Y:S02]  /*2c80*/  IMAD.MOV.U32 R8, RZ, RZ, R2 ;  /* 0x000000ffff087224 */ /* 0x000fe400078e0002 */
[----:B------:R-:W-:-:S07]  /*2c90*/  IMAD.MOV.U32 R9, RZ, RZ, R3 ;  /* 0x000000ffff097224 */ /* 0x000fce00078e0003 */
.L_x_54:
[----:B------:R-:W-:Y:S05]  /*2ca0*/  BSYNC.RECONVERGENT B4 ;  /* 0x0000000000047941 */ /* 0x000fea0003800200 */
.L_x_53:
        /* <DEDUP_REMOVED lines=24> */
.L_x_56:
[----:B------:R-:W-:Y:S05]  /*2e30*/  BSYNC.RECONVERGENT B4 ;  /* 0x0000000000047941 */ /* 0x000fea0003800200 */
.L_x_55:
        /* <DEDUP_REMOVED lines=33> */
.L_x_58:
[----:B------:R-:W-:Y:S05]  /*3050*/  BSYNC.RECONVERGENT B4 ;  /* 0x0000000000047941 */ /* 0x000fea0003800200 */
.L_x_57:
        /* <DEDUP_REMOVED lines=24> */
.L_x_60:
[----:B------:R-:W-:Y:S05]  /*31e0*/  BSYNC.RECONVERGENT B4 ;  /* 0x0000000000047941 */ /* 0x000fea0003800200 */
.L_x_59:
        /* <DEDUP_REMOVED lines=33> */
[----:B------:R-:W-:Y:S01]  /*3400*/  MOV R8, R2 ;  /* 0x0000000200087202 */ /* 0x000fe20000000f00 */
[----:B------:R-:W-:-:S07]  /*3410*/  IMAD.MOV.U32 R9, RZ, RZ, R3 ;  /* 0x000000ffff097224 */ /* 0x000fce00078e0003 */
.L_x_62:
[----:B------:R-:W-:Y:S05]  /*3420*/  BSYNC.RECONVERGENT B4 ;  /* 0x0000000000047941 */ /* 0x000fea0003800200 */
.L_x_61:
        /* <DEDUP_REMOVED lines=19> */
[----:B------:R-:W-:Y:S01]  /*3560*/  MOV R3, R9 ;  /* 0x0000000900037202 */ /* 0x000fe20000000f00 */
[----:B------:R-:W-:Y:S01]  /*3570*/  IMAD.MOV.U32 R0, RZ, RZ, R8 ;  /* 0x000000ffff007224 */ /* 0x000fe200078e0008 */
[----:B------:R-:W-:-:S07]  /*3580*/  MOV R4, 0x35a0 ;  /* 0x000035a000047802 */ /* 0x000fce0000000f00 */
[----:B------:R-:W-:Y:S05]  /*3590*/  CALL.REL.NOINC `($__internal_0_$__cuda_sm20_div_rn_f64_full) ;  /* 0x0000000c00f87944 */ /* 0x000fea0003c00000 */
.L_x_64:
[----:B------:R-:W-:Y:S05]  /*35a0*/  BSYNC.RECONVERGENT B4 ;  /* 0x0000000000047941 */ /* 0x000fea0003800200 */
.L_x_63:
[----:B------:R-:W-:Y:S01]  /*35b0*/  DADD R28, R28, R2 ;  /* 0x000000001c1c7229 */ /* 0x000fe20000000002 */
[----:B------:R-:W-:-:S10]  /*35c0*/  VIADD R10, R10, 0x4 ;  /* 0x000000040a0a7836 */ /* 0x000fd40000000000 */
.L_x_48:
[----:B------:R-:W-:Y:S05]  /*35d0*/  BSYNC.RECONVERGENT B1 ;  /* 0x0000000000017941 */ /* 0x000fea0003800200 */
.L_x_47:
[----:B------:R-:W-:-:S13]  /*35e0*/  ISETP.NE.AND P0, PT, R17, RZ, PT ;  /* 0x000000ff1100720c */ /* 0x000fda0003f05270 */
[----:B------:R-:W-:Y:S05]  /*35f0*/  @!P0 BRA `(.L_x_46) ;  /* 0x0000000c00088947 */ /* 0x000fea0003800000 */
[----:B------:R-:W-:Y:S01]  /*3600*/  ISETP.NE.AND P0, PT, R17, 0x1, PT ;  /* 0x000000011100780c */ /* 0x000fe20003f05270 */
[----:B------:R-:W-:-:S12]  /*3610*/  BSSY.RECONVERGENT B1, `(.L_x_65) ;  /* 0x000007d000017945 */ /* 0x000fd80003800200 */
        /* <DEDUP_REMOVED lines=13> */
[----:B------:R-:W-:Y:S01]  /*36f0*/  MOV R4, 0x0 ;  /* 0x0000000000047802 */ /* 0x000fe20000000f00 */
[----:B------:R-:W-:-:S04]  /*3700*/  IMAD.MOV.U32 R5, RZ, RZ, 0x3fd80000 ;  /* 0x3fd80000ff057424 */ /* 0x000fc800078e00ff */
        /* <DEDUP_REMOVED lines=20> */
.L_x_68:
[----:B------:R-:W-:Y:S05]  /*3850*/  BSYNC.RECONVERGENT B4 ;  /* 0x0000000000047941 */ /* 0x000fea0003800200 */
.L_x_67:
        /* <DEDUP_REMOVED lines=23> */
[----:B------:R-:W-:Y:S02]  /*39d0*/  IMAD.MOV.U32 R6, RZ, RZ, R2 ;  /* 0x000000ffff067224 */ /* 0x000fe400078e0002 */
[----:B------:R-:W-:-:S07]  /*39e0*/  IMAD.MOV.U32 R7, RZ, RZ, R3 ;  /* 0x000000ffff077224 */ /* 0x000fce00078e0003 */
.L_x_70:
[----:B------:R-:W-:Y:S05]  /*39f0*/  BSYNC.RECONVERGENT B4 ;  /* 0x0000000000047941 */ /* 0x000fea0003800200 */
.L_x_69:
        /* <DEDUP_REMOVED lines=35> */
.L_x_72:
[----:B------:R-:W-:Y:S05]  /*3c30*/  BSYNC.RECONVERGENT B4 ;  /* 0x0000000000047941 */ /* 0x000fea0003800200 */
.L_x_71:
        /* <DEDUP_REMOVED lines=23> */
.L_x_74:
[----:B------:R-:W-:Y:S05]  /*3db0*/  BSYNC.RECONVERGENT B4 ;  /* 0x0000000000047941 */ /* 0x000fea0003800200 */
.L_x_73:
[----:B------:R-:W-:Y:S01]  /*3dc0*/  DADD R28, R28, R2 ;  /* 0x000000001c1c7229 */ /* 0x000fe20000000002 */
[----:B------:R-:W-:-:S10]  /*3dd0*/  VIADD R10, R10, 0x2 ;  /* 0x000000020a0a7836 */ /* 0x000fd40000000000 */
.L_x_66:
[----:B------:R-:W-:Y:S05]  /*3de0*/  BSYNC.RECONVERGENT B1 ;  /* 0x0000000000017941 */ /* 0x000fea0003800200 */
.L_x_65:
[----:B------:R-:W-:-:S04]  /*3df0*/  LOP3.LUT R11, R11, 0x1, RZ, 0xc0, !PT ;  /* 0x000000010b0b7812 */ /* 0x000fc800078ec0ff */
[----:B------:R-:W-:-:S13]  /*3e00*/  ISETP.NE.U32.AND P0, PT, R11, 0x1, PT ;  /* 0x000000010b00780c */ /* 0x000fda0003f05070 */
[----:B------:R-:W-:Y:S05]  /*3e10*/  @P0 BRA `(.L_x_46) ;  /* 0x0000000400000947 */ /* 0x000fea0003800000 */
        /* <DEDUP_REMOVED lines=29> */
[----:B------:R-:W-:Y:S01]  /*3ff0*/  MOV R0, R16 ;  /* 0x0000001000007202 */ /* 0x000fe20000000f00 */
        /* <DEDUP_REMOVED lines=8> */
.L_x_76:
[----:B------:R-:W-:Y:S05]  /*4080*/  BSYNC.RECONVERGENT B1 ;  /* 0x0000000000017941 */ /* 0x000fea0003800200 */
.L_x_75:
        /* <DEDUP_REMOVED lines=20> */
[----:B------:R-:W-:Y:S01]  /*41d0*/  MOV R4, 0x4200 ;  /* 0x0000420000047802 */ /* 0x000fe20000000f00 */
[----:B------:R-:W-:-:S07]  /*41e0*/  IMAD.MOV.U32 R3, RZ, RZ, R7 ;  /* 0x000000ffff037224 */ /* 0x000fce00078e0007 */
[----:B------:R-:W-:Y:S05]  /*41f0*/  CALL.REL.NOINC `($__internal_0_$__cuda_sm20_div_rn_f64_full) ;  /* 0x0000000000e07944 */ /* 0x000fea0003c00000 */
.L_x_78:
[----:B------:R-:W-:Y:S05]  /*4200*/  BSYNC.RECONVERGENT B1 ;  /* 0x0000000000017941 */ /* 0x000fea0003800200 */
.L_x_77:
[----:B------:R-:W-:-:S11]  /*4210*/  DADD R28, R28, R2 ;  /* 0x000000001c1c7229 */ /* 0x000fd60000000002 */
.L_x_46:
[----:B------:R-:W-:Y:S05]  /*4220*/  BSYNC.RECONVERGENT B2 ;  /* 0x0000000000027941 */ /* 0x000fea0003800200 */
.L_x_45:
[----:B------:R2:W-:Y:S02]  /*4230*/  STS.64 [R12], R28 ;  /* 0x0000001c0c007388 */ /* 0x0005e40000000a00 */
.L_x_8:
[----:B------:R-:W-:Y:S05]  /*4240*/  BSYNC.RECONVERGENT B0 ;  /* 0x0000000000007941 */ /* 0x000fea0003800200 */
.L_x_7:
[----:B------:R-:W-:Y:S01]  /*4250*/  BAR.SYNC.DEFER_BLOCKING 0x0 ;  /* 0x0000000000007b1d */ /* 0x000fe20000010000 */
[----:B------:R-:W-:Y:S02]  /*4260*/  ISETP.GE.U32.AND P0, PT, R13, 0x42, PT ;  /* 0x000000420d00780c */ /* 0x000fe40003f06070 */
[----:B------:R-:W-:-:S11]  /*4270*/  ISETP.GT.U32.AND P2, PT, R14, 0x1f, PT ;  /* 0x0000001f0e00780c */ /* 0x000fd60003f44070 */
[----:B------:R-:W-:Y:S05]  /*4280*/  @!P0 BRA `(.L_x_79) ;  /* 0x00000000002c8947 */ /* 0x000fea0003800000 */
.L_x_80:
[----:B0-----:R-:W-:-:S04]  /*4290*/  SHF.R.U32.HI R7, RZ, 0x1, R13 ;  /* 0x00000001ff077819 */ /* 0x001fc8000001160d */
[----:B------:R-:W-:-:S13]  /*42a0*/  ISETP.GE.U32.AND P0, PT, R14, R7, PT ;  /* 0x000000070e00720c */ /* 0x000fda0003f06070 */
[----:B------:R-:W-:Y:S01]  /*42b0*/  @!P0 IMAD R0, R7, 0x8, R12 ;  /* 0x0000000807008824 */ /* 0x000fe200078e020c */
[----:B------:R-:W-:Y:S04]  /*42c0*/  @!P0 LDS.64 R4, [R12] ;  /* 0x000000000c048984 */ /* 0x000fe80000000a00 */
[----:B------:R-:W0:Y:S02]  /*42d0*/  @!P0 LDS.64 R2, [R0] ;  /* 0x0000000000028984 */ /* 0x000e240000000a00 */
[----:B0-----:R-:W-:-:S07]  /*42e0*/  @!P0 DADD R2, R2, R4 ;  /* 0x0000000002028229 */ /* 0x001fce0000000004 */
[----:B------:R4:W-:Y:S01]  /*42f0*/  @!P0 STS.64 [R12], R2 ;  /* 0x000000020c008388 */ /* 0x0009e20000000a00 */
[----:B------:R-:W-:Y:S01]  /*4300*/  BAR.SYNC.DEFER_BLOCKING 0x0 ;  /* 0x0000000000007b1d */ /* 0x000fe20000010000 */
[----:B------:R-:W-:Y:S02]  /*4310*/  ISETP.GT.U32.AND P0, PT, R13, 0x83, PT ;  /* 0x000000830d00780c */ /* 0x000fe40003f04070 */
[----:B------:R-:W-:-:S11]  /*4320*/  MOV R13, R7 ;  /* 0x00000007000d7202 */ /* 0x000fd60000000f00 */
[----:B----4-:R-:W-:Y:S05]  /*4330*/  @P0 BRA `(.L_x_80) ;  /* 0xfffffffc00d40947 */ /* 0x010fea000383ffff */
.L_x_79:
[----:B------:R-:W-:Y:S04]  /*4340*/  BSSY.RECONVERGENT B0, `(.L_x_81) ;  /* 0x000001a000007945 */ /* 0x000fe80003800200 */
[----:B------:R-:W-:Y:S05]  /*4350*/  @P2 BRA `(.L_x_82) ;  /* 0x0000000000602947 */ /* 0x000fea0003800000 */
[----:B------:R-:W-:Y:S04]  /*4360*/  LDS.64 R2, [R12+0x100] ;  /* 0x000100000c027984 */ /* 0x000fe80000000a00 */
[----:B------:R-:W4:Y:S02]  /*4370*/  LDS.64 R4, [R12] ;  /* 0x000000000c047984 */ /* 0x000f240000000a00 */
[----:B----4-:R-:W-:-:S07]  /*4380*/  DADD R2, R2, R4 ;  /* 0x0000000002027229 */ /* 0x010fce0000000004 */
[----:B------:R-:W-:Y:S04]  /*4390*/  STS.64 [R12], R2 ;  /* 0x000000020c007388 */ /* 0x000fe80000000a00 */
[----:B------:R-:W-:Y:S04]  /*43a0*/  LDS.64 R4, [R12+0x80] ;  /* 0x000080000c047984 */ /* 0x000fe80000000a00 */
[----:B0-----:R-:W0:Y:S02]  /*43b0*/  LDS.64 R6, [R12] ;  /* 0x000000000c067984 */ /* 0x001e240000000a00 */
[----:B0-----:R-:W-:-:S07]  /*43c0*/  DADD R4, R4, R6 ;  /* 0x0000000004047229 */ /* 0x001fce0000000006 */
[----:B------:R-:W-:Y:S04]  /*43d0*/  STS.64 [R12], R4 ;  /* 0x000000040c007388 */ /* 0x000fe80000000a00 */
[----:B------:R-:W-:Y:S04]  /*43e0*/  LDS.64 R6, [R12+0x40] ;  /* 0x000040000c067984 */ /* 0x000fe80000000a00 */
[----:B-1----:R-:W0:Y:S02]  /*43f0*/  LDS.64 R8, [R12] ;  /* 0x000000000c087984 */ /* 0x002e240000000a00 */
        /* <DEDUP_REMOVED lines=14> */
.L_x_82:
[----:B------:R-:W-:Y:S05]  /*44e0*/  BSYNC.RECONVERGENT B0 ;  /* 0x0000000000007941 */ /* 0x000fea0003800200 */
.L_x_81:
[----:B------:R-:W-:Y:S05]  /*44f0*/  @!P1 EXIT ;  /* 0x000000000000994d */ /* 0x000fea0003800000 */
[----:B------:R-:W0:Y:S01]  /*4500*/  S2UR UR5, SR_CgaCtaId ;  /* 0x00000000000579c3 */ /* 0x000e220000008800 */
[----:B------:R-:W-:-:S07]  /*4510*/  UMOV UR4, 0x400 ;  /* 0x0000040000047882 */ /* 0x000fce0000000000 */
[----:B----4-:R-:W4:Y:S01]  /*4520*/  LDC.64 R4, c[0x0][0x390] ;  /* 0x0000e400ff047b82 */ /* 0x010f220000000a00 */
[----:B0-----:R-:W-:Y:S01]  /*4530*/  ULEA UR4, UR5, UR4, 0x18 ;  /* 0x0000000405047291 */ /* 0x001fe2000f8ec0ff */
[----:B----4-:R-:W-:-:S08]  /*4540*/  IMAD.WIDE.U32 R4, R15, 0x8, R4 ;  /* 0x000000080f047825 */ /* 0x010fd000078e0004 */
[----:B------:R-:W0:Y:S04]  /*4550*/  LDS.64 R2, [UR4] ;  /* 0x00000004ff027984 */ /* 0x000e280008000a00 */
[----:B0-----:R-:W-:Y:S01]  /*4560*/  STG.E.64 desc[UR6][R4.64], R2 ;  /* 0x0000000204007986 */ /* 0x001fe2000c101b06 */
[----:B------:R-:W-:Y:S05]  /*4570*/  EXIT ;  /* 0x000000000000794d */ /* 0x000fea0003800000 */
        .weak           $__internal_0_$__cuda_sm20_div_rn_f64_full
        .type           $__internal_0_$__cuda_sm20_div_rn_f64_full,@function
        .size           $__internal_0_$__cuda_sm20_div_rn_f64_full,($__internal_1_$__cuda_sm20_dsqrt_rn_f64_mediumpath_v1 - $__internal_0_$__cuda_sm20_div_rn_f64_full)
$__internal_0_$__cuda_sm20_div_rn_f64_full:
[----:B------:R-:W-:Y:S01]  /*4580*/  IMAD.MOV.U32 R35, RZ, RZ, R5 ;  /* 0x000000ffff237224 */ /* 0x000fe200078e0005 */
[----:B------:R-:W-:Y:S01]  /*4590*/  FSETP.GEU.AND P0, PT, |R3|, 1.469367938527859385e-39, PT ;  /* 0x001000000300780b */ /* 0x000fe20003f0e200 */
[----:B------:R-:W-:Y:S01]  /*45a0*/  IMAD.MOV.U32 R34, RZ, RZ, R2 ;  /* 0x000000ffff227224 */ /* 0x000fe200078e0002 */
[----:B------:R-:W-:Y:S01]  /*45b0*/  MOV R8, R0 ;  /* 0x0000000000087202 */ /* 0x000fe20000000f00 */
[----:B------:R-:W-:Y:S01]  /*45c0*/  IMAD.MOV.U32 R9, RZ, RZ, R3 ;  /* 0x000000ffff097224 */ /* 0x000fe200078e0003 */
[----:B------:R-:W-:Y:S01]  /*45d0*/  FSETP.GEU.AND P4, PT, |R35|, 1.469367938527859385e-39, PT ;  /* 0x001000002300780b */ /* 0x000fe20003f8e200 */
[----:B------:R-:W-:Y:S01]  /*45e0*/  IMAD.MOV.U32 R32, RZ, RZ, R0 ;  /* 0x000000ffff207224 */ /* 0x000fe200078e0000 */
[C---:B------:R-:W-:Y:S01]  /*45f0*/  LOP3.LUT R2, R3.reuse, 0x800fffff, RZ, 0xc0, !PT ;  /* 0x800fffff03027812 */ /* 0x040fe200078ec0ff */
[----:B------:R-:W-:Y:S01]  /*4600*/  IMAD.MOV.U32 R38, RZ, RZ, R34 ;  /* 0x000000ffff267224 */ /* 0x000fe200078e0022 */
[----:B------:R-:W-:Y:S01]  /*4610*/  LOP3.LUT R3, R3, 0x7ff00000, RZ, 0xc0, !PT ;  /* 0x7ff0000003037812 */ /* 0x000fe200078ec0ff */
[----:B------:R-:W-:Y:S01]  /*4620*/  BSSY.RECONVERGENT B3, `(.L_x_83) ;  /* 0x0000056000037945 */ /* 0x000fe20003800200 */
[----:B------:R-:W-:-:S02]  /*4630*/  LOP3.LUT R33, R2, 0x3ff00000, RZ, 0xfc, !PT ;  /* 0x3ff0000002217812 */ /* 0x000fc400078efcff */
[----:B------:R-:W-:Y:S01]  /*4640*/  LOP3.LUT R2, R35, 0x7ff00000, RZ, 0xc0, !PT ;  /* 0x7ff0000023027812 */ /* 0x000fe200078ec0ff */
[----:B------:R-:W-:Y:S01]  /*4650*/  @!P0 DMUL R32, R8, 8.98846567431157953865e+307 ;  /* 0x7fe0000008208828 */ /* 0x000fe20000000000 */
[----:B------:R-:W-:Y:S02]  /*4660*/  MOV R0, 0x1ca00000 ;  /* 0x1ca0000000007802 */ /* 0x000fe40000000f00 */
[C---:B------:R-:W-:Y:S01]  /*4670*/  ISETP.GE.U32.AND P3, PT, R2.reuse, R3, PT ;  /* 0x000000030200720c */ /* 0x040fe20003f66070 */
[----:B------:R-:W-:Y:S01]  /*4680*/  @!P4 IMAD.MOV.U32 R36, RZ, RZ, RZ ;  /* 0x000000ffff24c224 */ /* 0x000fe200078e00ff */
[----:B------:R-:W-:Y:S01]  /*4690*/  @!P4 LOP3.LUT R5, R9, 0x7ff00000, RZ, 0xc0, !PT ;  /* 0x7ff000000905c812 */ /* 0x000fe200078ec0ff */
[----:B------:R-:W0:Y:S03]  /*46a0*/  MUFU.RCP64H R7, R33 ;  /* 0x0000002100077308 */ /* 0x000e260000001800 */
[----:B------:R-:W-:-:S02]  /*46b0*/  @!P4 ISETP.GE.U32.AND P5, PT, R2, R5, PT ;  /* 0x000000050200c20c */ /* 0x000fc40003fa6070 */
[C---:B------:R-:W-:Y:S02]  /*46c0*/  SEL R5, R0.reuse, 0x63400000, !P3 ;  /* 0x6340000000057807 */ /* 0x040fe40005800000 */
[----:B------:R-:W-:Y:S02]  /*46d0*/  @!P4 SEL R6, R0, 0x63400000, !P5 ;  /* 0x634000000006c807 */ /* 0x000fe40006800000 */
[--C-:B------:R-:W-:Y:S01]  /*46e0*/  LOP3.LUT R39, R5, 0x800fffff, R35.reuse, 0xf8, !PT ;  /* 0x800fffff05277812 */ /* 0x100fe200078ef823 */
[----:B------:R-:W-:Y:S01]  /*46f0*/  IMAD.MOV.U32 R5, RZ, RZ, R2 ;  /* 0x000000ffff057224 */ /* 0x000fe200078e0002 */
[----:B------:R-:W-:Y:S02]  /*4700*/  @!P4 LOP3.LUT R6, R6, 0x80000000, R35, 0xf8, !PT ;  /* 0x800000000606c812 */ /* 0x000fe400078ef823 */
[----:B------:R-:W-:Y:S02]  /*4710*/  @!P0 LOP3.LUT R3, R33, 0x7ff00000, RZ, 0xc0, !PT ;  /* 0x7ff0000021038812 */ /* 0x000fe400078ec0ff */
[----:B------:R-:W-:-:S02]  /*4720*/  @!P4 LOP3.LUT R37, R6, 0x100000, RZ, 0xfc, !PT ;  /* 0x001000000625c812 */ /* 0x000fc400078efcff */
[----:B------:R-:W-:-:S04]  /*4730*/  MOV R6, 0x1 ;  /* 0x0000000100067802 */ /* 0x000fc80000000f00 */
[----:B------:R-:W-:Y:S02]  /*4740*/  @!P4 DFMA R38, R38, 2, -R36 ;  /* 0x400000002626c82b */ /* 0x000fe40000000824 */
[----:B0-----:R-:W-:-:S08]  /*4750*/  DFMA R36, R6, -R32, 1 ;  /* 0x3ff000000624742b */ /* 0x001fd00000000820 */
[----:B------:R-:W-:Y:S01]  /*4760*/  DFMA R36, R36, R36, R36 ;  /* 0x000000242424722b */ /* 0x000fe20000000024 */
[----:B------:R-:W-:-:S07]  /*4770*/  @!P4 LOP3.LUT R5, R39, 0x7ff00000, RZ, 0xc0, !PT ;  /* 0x7ff000002705c812 */ /* 0x000fce00078ec0ff */
[----:B------:R-:W-:-:S08]  /*4780*/  DFMA R6, R6, R36, R6 ;  /* 0x000000240606722b */ /* 0x000fd00000000006 */
[----:B------:R-:W-:-:S08]  /*4790*/  DFMA R40, R6, -R32, 1 ;  /* 0x3ff000000628742b */ /* 0x000fd00000000820 */
[----:B------:R-:W-:-:S08]  /*47a0*/  DFMA R40, R6, R40, R6 ;  /* 0x000000280628722b */ /* 0x000fd00000000006 */
[----:B------:R-:W-:-:S08]  /*47b0*/  DMUL R6, R40, R38 ;  /* 0x0000002628067228 */ /* 0x000fd00000000000 */
[----:B------:R-:W-:-:S08]  /*47c0*/  DFMA R36, R6, -R32, R38 ;  /* 0x800000200624722b */ /* 0x000fd00000000026 */
[----:B------:R-:W-:Y:S01]  /*47d0*/  DFMA R36, R40, R36, R6 ;  /* 0x000000242824722b */ /* 0x000fe20000000006 */
[----:B------:R-:W-:-:S05]  /*47e0*/  VIADD R6, R5, 0xffffffff ;  /* 0xffffffff05067836 */ /* 0x000fca0000000000 */
[----:B------:R-:W-:Y:S02]  /*47f0*/  ISETP.GT.U32.AND P0, PT, R6, 0x7feffffe, PT ;  /* 0x7feffffe0600780c */ /* 0x000fe40003f04070 */
[----:B------:R-:W-:-:S04]  /*4800*/  IADD3 R6, PT, PT, R3, -0x1, RZ ;  /* 0xffffffff03067810 */ /* 0x000fc80007ffe0ff */
[----:B------:R-:W-:-:S13]  /*4810*/  ISETP.GT.U32.OR P0, PT, R6, 0x7feffffe, P0 ;  /* 0x7feffffe0600780c */ /* 0x000fda0000704470 */
[----:B------:R-:W-:Y:S05]  /*4820*/  @P0 BRA `(.L_x_84) ;  /* 0x0000000000740947 */ /* 0x000fea0003800000 */
[----:B------:R-:W-:Y:S02]  /*4830*/  LOP3.LUT R3, R9, 0x7ff00000, RZ, 0xc0, !PT ;  /* 0x7ff0000009037812 */ /* 0x000fe400078ec0ff */
[----:B------:R-:W-:Y:S02]  /*4840*/  MOV R34, RZ ;  /* 0x000000ff00227202 */ /* 0x000fe40000000f00 */
[CC--:B------:R-:W-:Y:S02]  /*4850*/  ISETP.GE.U32.AND P0, PT, R2.reuse, R3.reuse, PT ;  /* 0x000000030200720c */ /* 0x0c0fe40003f06070 */
[----:B------:R-:W-:Y:S02]  /*4860*/  VIADDMNMX R2, R2, -R3, 0xb9600000, !PT ;  /* 0xb960000002027446 */ /* 0x000fe40007800903 */
[----:B------:R-:W-:Y:S02]  /*4870*/  SEL R3, R0, 0x63400000, !P0 ;  /* 0x6340000000037807 */ /* 0x000fe40004000000 */
[----:B------:R-:W-:-:S05]  /*4880*/  VIMNMX R2, PT, PT, R2, 0x46a00000, PT ;  /* 0x46a0000002027848 */ /* 0x000fca0003fe0100 */
[----:B------:R-:W-:-:S04]  /*4890*/  IMAD.IADD R2, R2, 0x1, -R3 ;  /* 0x0000000102027824 */ /* 0x000fc800078e0a03 */
[----:B------:R-:W-:-:S06]  /*48a0*/  VIADD R35, R2, 0x7fe00000 ;  /* 0x7fe0000002237836 */ /* 0x000fcc0000000000 */
[----:B------:R-:W-:-:S10]  /*48b0*/  DMUL R6, R36, R34 ;  /* 0x0000002224067228 */ /* 0x000fd40000000000 */
[----:B------:R-:W-:-:S13]  /*48c0*/  FSETP.GTU.AND P0, PT, |R7|, 1.469367938527859385e-39, PT ;  /* 0x001000000700780b */ /* 0x000fda0003f0c200 */
[----:B------:R-:W-:Y:S05]  /*48d0*/  @P0 BRA `(.L_x_85) ;  /* 0x0000000000a80947 */ /* 0x000fea0003800000 */
[----:B------:R-:W-:Y:S01]  /*48e0*/  DFMA R32, R36, -R32, R38 ;  /* 0x800000202420722b */ /* 0x000fe20000000026 */
[----:B------:R-:W-:-:S09]  /*48f0*/  IMAD.MOV.U32 R34, RZ, RZ, RZ ;  /* 0x000000ffff227224 */ /* 0x000fd200078e00ff */
[C---:B------:R-:W-:Y:S02]  /*4900*/  FSETP.NEU.AND P0, PT, R33.reuse, RZ, PT ;  /* 0x000000ff2100720b */ /* 0x040fe40003f0d000 */
[----:B------:R-:W-:-:S04]  /*4910*/  LOP3.LUT R0, R33, 0x80000000, R9, 0x48, !PT ;  /* 0x8000000021007812 */ /* 0x000fc800078e4809 */
[----:B------:R-:W-:-:S07]  /*4920*/  LOP3.LUT R35, R0, R35, RZ, 0xfc, !PT ;  /* 0x0000002300237212 */ /* 0x000fce00078efcff */
[----:B------:R-:W-:Y:S05]  /*4930*/  @!P0 BRA `(.L_x_85) ;  /* 0x0000000000908947 */ /* 0x000fea0003800000 */
[----:B------:R-:W-:Y:S01]  /*4940*/  IMAD.MOV R9, RZ, RZ, -R2 ;  /* 0x000000ffff097224 */ /* 0x000fe200078e0a02 */
[----:B------:R-:W-:Y:S02]  /*4950*/  MOV R8, RZ ;  /* 0x000000ff00087202 */ /* 0x000fe40000000f00 */
[----:B------:R-:W-:-:S04]  /*4960*/  IADD3 R2, PT, PT, -R2, -0x43300000, RZ ;  /* 0xbcd0000002027810 */ /* 0x000fc80007ffe1ff */
[----:B------:R-:W-:Y:S02]  /*4970*/  DFMA R8, R6, -R8, R36 ;  /* 0x800000080608722b */ /* 0x000fe40000000024 */
[----:B------:R-:W-:-:S08]  /*4980*/  DMUL.RP R36, R36, R34 ;  /* 0x0000002224247228 */ /* 0x000fd00000008000 */
[----:B------:R-:W-:Y:S02]  /*4990*/  FSETP.NEU.AND P0, PT, |R9|, R2, PT ;  /* 0x000000020900720b */ /* 0x000fe40003f0d200 */
[----:B------:R-:W-:Y:S02]  /*49a0*/  LOP3.LUT R0, R37, R0, RZ, 0x3c, !PT ;  /* 0x0000000025007212 */ /* 0x000fe400078e3cff */
[----:B------:R-:W-:Y:S02]  /*49b0*/  FSEL R2, R36, R6, !P0 ;  /* 0x0000000624027208 */ /* 0x000fe40004000000 */
[----:B------:R-:W-:-:S03]  /*49c0*/  FSEL R3, R0, R7, !P0 ;  /* 0x0000000700037208 */ /* 0x000fc60004000000 */
[----:B------:R-:W-:Y:S02]  /*49d0*/  IMAD.MOV.U32 R6, RZ, RZ, R2 ;  /* 0x000000ffff067224 */ /* 0x000fe400078e0002 */
[----:B------:R-:W-:Y:S01]  /*49e0*/  IMAD.MOV.U32 R7, RZ, RZ, R3 ;  /* 0x000000ffff077224 */ /* 0x000fe200078e0003 */
[----:B------:R-:W-:Y:S06]  /*49f0*/  BRA `(.L_x_85) ;  /* 0x0000000000607947 */ /* 0x000fec0003800000 */
.L_x_84:
[----:B------:R-:W-:-:S14]  /*4a00*/  DSETP.NAN.AND P0, PT, R34, R34, PT ;  /* 0x000000222200722a */ /* 0x000fdc0003f08000 */
[----:B------:R-:W-:Y:S05]  /*4a10*/  @P0 BRA `(.L_x_86) ;  /* 0x00000000004c0947 */ /* 0x000fea0003800000 */
[----:B------:R-:W-:-:S14]  /*4a20*/  DSETP.NAN.AND P0, PT, R8, R8, PT ;  /* 0x000000080800722a */ /* 0x000fdc0003f08000 */
[----:B------:R-:W-:Y:S05]  /*4a30*/  @P0 BRA `(.L_x_87) ;  /* 0x0000000000340947 */ /* 0x000fea0003800000 */
[----:B------:R-:W-:Y:S01]  /*4a40*/  ISETP.NE.AND P0, PT, R5, R3, PT ;  /* 0x000000030500720c */ /* 0x000fe20003f05270 */
[----:B------:R-:W-:Y:S01]  /*4a50*/  IMAD.MOV.U32 R7, RZ, RZ, -0x80000 ;  /* 0xfff80000ff077424 */ /* 0x000fe200078e00ff */
[----:B------:R-:W-:-:S11]  /*4a60*/  MOV R6, 0x0 ;  /* 0x0000000000067802 */ /* 0x000fd60000000f00 */
[----:B------:R-:W-:Y:S05]  /*4a70*/  @!P0 BRA `(.L_x_85) ;  /* 0x0000000000408947 */ /* 0x000fea0003800000 */
[----:B------:R-:W-:-:S04]  /*4a80*/  ISETP.NE.AND P0, PT, R5, 0x7ff00000, PT ;  /* 0x7ff000000500780c */ /* 0x000fc80003f05270 */
[----:B------:R-:W-:Y:S02]  /*4a90*/  ISETP.EQ.OR P0, PT, R3, RZ, !P0 ;  /* 0x000000ff0300720c */ /* 0x000fe40004702670 */
[----:B------:R-:W-:-:S11]  /*4aa0*/  LOP3.LUT R3, R35, 0x80000000, R9, 0x48, !PT ;  /* 0x8000000023037812 */ /* 0x000fd600078e4809 */
[----:B------:R-:W-:Y:S01]  /*4ab0*/  @P0 LOP3.LUT R0, R3, 0x7ff00000, RZ, 0xfc, !PT ;  /* 0x7ff0000003000812 */ /* 0x000fe200078efcff */
[----:B------:R-:W-:Y:S01]  /*4ac0*/  @!P0 IMAD.MOV.U32 R6, RZ, RZ, RZ ;  /* 0x000000ffff068224 */ /* 0x000fe200078e00ff */
[----:B------:R-:W-:Y:S01]  /*4ad0*/  @!P0 MOV R7, R3 ;  /* 0x0000000300078202 */ /* 0x000fe20000000f00 */
[----:B------:R-:W-:Y:S02]  /*4ae0*/  @P0 IMAD.MOV.U32 R6, RZ, RZ, RZ ;  /* 0x000000ffff060224 */ /* 0x000fe400078e00ff */
[----:B------:R-:W-:Y:S01]  /*4af0*/  @P0 IMAD.MOV.U32 R7, RZ, RZ, R0 ;  /* 0x000000ffff070224 */ /* 0x000fe200078e0000 */
[----:B------:R-:W-:Y:S06]  /*4b00*/  BRA `(.L_x_85) ;  /* 0x00000000001c7947 */ /* 0x000fec0003800000 */
.L_x_87:
[----:B------:R-:W-:Y:S02]  /*4b10*/  LOP3.LUT R3, R9, 0x80000, RZ, 0xfc, !PT ;  /* 0x0008000009037812 */ /* 0x000fe400078efcff */
[----:B------:R-:W-:-:S03]  /*4b20*/  MOV R6, R8 ;  /* 0x0000000800067202 */ /* 0x000fc60000000f00 */
[----:B------:R-:W-:Y:S01]  /*4b30*/  IMAD.MOV.U32 R7, RZ, RZ, R3 ;  /* 0x000000ffff077224 */ /* 0x000fe200078e0003 */
[----:B------:R-:W-:Y:S06]  /*4b40*/  BRA `(.L_x_85) ;  /* 0x00000000000c7947 */ /* 0x000fec0003800000 */
.L_x_86:
[----:B------:R-:W-:Y:S01]  /*4b50*/  LOP3.LUT R3, R35, 0x80000, RZ, 0xfc, !PT ;  /* 0x0008000023037812 */ /* 0x000fe200078efcff */
[----:B------:R-:W-:-:S03]  /*4b60*/  IMAD.MOV.U32 R6, RZ, RZ, R34 ;  /* 0x000000ffff067224 */ /* 0x000fc600078e0022 */
[----:B------:R-:W-:-:S07]  /*4b70*/  MOV R7, R3 ;  /* 0x0000000300077202 */ /* 0x000fce0000000f00 */
.L_x_85:
[----:B------:R-:W-:Y:S05]  /*4b80*/  BSYNC.RECONVERGENT B3 ;  /* 0x0000000000037941 */ /* 0x000fea0003800200 */
.L_x_83:
[----:B------:R-:W-:Y:S02]  /*4b90*/  HFMA2 R5, -RZ, RZ, 0, 0 ;  /* 0x00000000ff057431 */ /* 0x000fe400000001ff */
[----:B------:R-:W-:Y:S02]  /*4ba0*/  IMAD.MOV.U32 R2, RZ, RZ, R6 ;  /* 0x000000ffff027224 */ /* 0x000fe400078e0006 */
[----:B------:R-:W-:Y:S01]  /*4bb0*/  IMAD.MOV.U32 R3, RZ, RZ, R7 ;  /* 0x000000ffff037224 */ /* 0x000fe200078e0007 */
[----:B------:R-:W-:Y:S06]  /*4bc0*/  RET.REL.NODEC R4 `(_Z12energyKernelIdEviPT_S1_P6planetIS0_E) ;  /* 0xffffffb4040c7950 */ /* 0x000fec0003c3ffff */
        .weak           $__internal_1_$__cuda_sm20_dsqrt_rn_f64_mediumpath_v1
        .type           $__internal_1_$__cuda_sm20_dsqrt_rn_f64_mediumpath_v1,@function
        .size           $__internal_1_$__cuda_sm20_dsqrt_rn_f64_mediumpath_v1,(.L_x_104 - $__internal_1_$__cuda_sm20_dsqrt_rn_f64_mediumpath_v1)
$__internal_1_$__cuda_sm20_dsqrt_rn_f64_mediumpath_v1:
[----:B------:R-:W-:Y:S01]  /*4bd0*/  ISETP.GE.U32.AND P0, PT, R0, -0x3400000, PT ;  /* 0xfcc000000000780c */ /* 0x000fe20003f06070 */
[----:B------:R-:W-:-:S12]  /*4be0*/  BSSY.RECONVERGENT B3, `(.L_x_88) ;  /* 0x0000023000037945 */ /* 0x000fd80003800200 */
[----:B------:R-:W-:Y:S05]  /*4bf0*/  @!P0 BRA `(.L_x_89) ;  /* 0x0000000000208947 */ /* 0x000fea0003800000 */
[----:B------:R-:W-:-:S10]  /*4c00*/  DFMA.RM R4, R6, R2, R4 ;  /* 0x000000020604722b */ /* 0x000fd40000004004 */
[----:B------:R-:W-:-:S05]  /*4c10*/  IADD3 R2, P0, PT, R4, 0x1, RZ ;  /* 0x0000000104027810 */ /* 0x000fca0007f1e0ff */
[----:B------:R-:W-:-:S06]  /*4c20*/  IMAD.X R3, RZ, RZ, R5, P0 ;  /* 0x000000ffff037224 */ /* 0x000fcc00000e0605 */
[----:B------:R-:W-:-:S08]  /*4c30*/  DFMA.RP R8, -R4, R2, R8 ;  /* 0x000000020408722b */ /* 0x000fd00000008108 */
[----:B------:R-:W-:-:S06]  /*4c40*/  DSETP.GT.AND P0, PT, R8, RZ, PT ;  /* 0x000000ff0800722a */ /* 0x000fcc0003f04000 */
[----:B------:R-:W-:Y:S02]  /*4c50*/  FSEL R2, R2, R4, P0 ;  /* 0x0000000402027208 */ /* 0x000fe40000000000 */
[----:B------:R-:W-:Y:S01]  /*4c60*/  FSEL R3, R3, R5, P0 ;  /* 0x0000000503037208 */ /* 0x000fe20000000000 */
[----:B------:R-:W-:Y:S06]  /*4c70*/  BRA `(.L_x_90) ;  /* 0x0000000000647947 */ /* 0x000fec0003800000 */
.L_x_89:
[----:B------:R-:W-:-:S14]  /*4c80*/  DSETP.NE.AND P0, PT, R8, RZ, PT ;  /* 0x000000ff0800722a */ /* 0x000fdc0003f05000 */
[----:B------:R-:W-:Y:S05]  /*4c90*/  @!P0 BRA `(.L_x_91) ;  /* 0x0000000000588947 */ /* 0x000fea0003800000 */
[----:B------:R-:W-:-:S13]  /*4ca0*/  ISETP.GE.AND P0, PT, R9, RZ, PT ;  /* 0x000000ff0900720c */ /* 0x000fda0003f06270 */
[----:B------:R-:W-:Y:S01]  /*4cb0*/  @!P0 IMAD.MOV.U32 R2, RZ, RZ, 0x0 ;  /* 0x00000000ff028424 */ /* 0x000fe200078e00ff */
[----:B------:R-:W-:Y:S01]  /*4cc0*/  @!P0 MOV R3, 0xfff80000 ;  /* 0xfff8000000038802 */ /* 0x000fe20000000f00 */
[----:B------:R-:W-:Y:S06]  /*4cd0*/  @!P0 BRA `(.L_x_90) ;  /* 0x00000000004c8947 */ /* 0x000fec0003800000 */
[----:B------:R-:W-:-:S13]  /*4ce0*/  ISETP.GT.AND P0, PT, R9, 0x7fefffff, PT ;  /* 0x7fefffff0900780c */ /* 0x000fda0003f04270 */
[----:B------:R-:W-:Y:S05]  /*4cf0*/  @P0 BRA `(.L_x_91) ;  /* 0x0000000000400947 */ /* 0x000fea0003800000 */
[----:B------:R-:W-:Y:S01]  /*4d00*/  DMUL R8, R8, 8.11296384146066816958e+31 ;  /* 0x4690000008087828 */ /* 0x000fe20000000000 */
[----:B------:R-:W-:Y:S01]  /*4d10*/  IMAD.MOV.U32 R6, RZ, RZ, RZ ;  /* 0x000000ffff067224 */ /* 0x000fe200078e00ff */
[----:B------:R-:W-:Y:S01]  /*4d20*/  MOV R3, 0x3fd80000 ;  /* 0x3fd8000000037802 */ /* 0x000fe20000000f00 */
[----:B------:R-:W-:-:S03]  /*4d30*/  IMAD.MOV.U32 R2, RZ, RZ, 0x0 ;  /* 0x00000000ff027424 */ /* 0x000fc600078e00ff */
[----:B------:R-:W0:Y:S02]  /*4d40*/  MUFU.RSQ64H R7, R9 ;  /* 0x0000000900077308 */ /* 0x000e240000001c00 */
[----:B0-----:R-:W-:-:S08]  /*4d50*/  DMUL R4, R6, R6 ;  /* 0x0000000606047228 */ /* 0x001fd00000000000 */
[----:B------:R-:W-:-:S08]  /*4d60*/  DFMA R4, R8, -R4, 1 ;  /* 0x3ff000000804742b */ /* 0x000fd00000000804 */
[----:B------:R-:W-:Y:S02]  /*4d70*/  DFMA R2, R4, R2, 0.5 ;  /* 0x3fe000000402742b */ /* 0x000fe40000000002 */
[----:B------:R-:W-:-:S08]  /*4d80*/  DMUL R4, R6, R4 ;  /* 0x0000000406047228 */ /* 0x000fd00000000000 */
[----:B------:R-:W-:-:S08]  /*4d90*/  DFMA R4, R2, R4, R6 ;  /* 0x000000040204722b */ /* 0x000fd00000000006 */
[----:B------:R-:W-:Y:S02]  /*4da0*/  DMUL R2, R8, R4 ;  /* 0x0000000408027228 */ /* 0x000fe40000000000 */
[----:B------:R-:W-:-:S06]  /*4db0*/  VIADD R5, R5, 0xfff00000 ;  /* 0xfff0000005057836 */ /* 0x000fcc0000000000 */
[----:B------:R-:W-:-:S08]  /*4dc0*/  DFMA R6, R2, -R2, R8 ;  /* 0x800000020206722b */ /* 0x000fd00000000008 */
[----:B------:R-:W-:-:S10]  /*4dd0*/  DFMA R2, R4, R6, R2 ;  /* 0x000000060402722b */ /* 0x000fd40000000002 */
[----:B------:R-:W-:Y:S01]  /*4de0*/  VIADD R3, R3, 0xfcb00000 ;  /* 0xfcb0000003037836 */ /* 0x000fe20000000000 */
[----:B------:R-:W-:Y:S06]  /*4df0*/  BRA `(.L_x_90) ;  /* 0x0000000000047947 */ /* 0x000fec0003800000 */
.L_x_91:
[----:B------:R-:W-:-:S11]  /*4e00*/  DADD R2, R8, R8 ;  /* 0x0000000008027229 */ /* 0x000fd60000000008 */
.L_x_90:
[----:B------:R-:W-:Y:S05]  /*4e10*/  BSYNC.RECONVERGENT B3 ;  /* 0x0000000000037941 */ /* 0x000fea0003800200 */
.L_x_88:
[----:B------:R-:W-:Y:S01]  /*4e20*/  MOV R4, R16 ;  /* 0x0000001000047202 */ /* 0x000fe20000000f00 */
[----:B------:R-:W-:-:S04]  /*4e30*/  IMAD.MOV.U32 R5, RZ, RZ, 0x0 ;  /* 0x00000000ff057424 */ /* 0x000fc800078e00ff */
[----:B------:R-:W-:Y:S05]  /*4e40*/  RET.REL.NODEC R4 `(_Z12energyKernelIdEviPT_S1_P6planetIS0_E) ;  /* 0xffffffb0046c7950 */ /* 0x000fea0003c3ffff */
.L_x_92:
[----:B------:R-:W-:-:S00]  /*4e50*/  BRA `(.L_x_92) ;  /* 0xfffffffc00fc7947 */ /* 0x000fc0000383ffff */
[----:B------:R-:W-:-:S00]  /*4e60*/  NOP ;  /* 0x0000000000007918 */ /* 0x000fc00000000000 */
        /* <DEDUP_REMOVED lines=9> */
.L_x_104:


//--------------------- .text._Z9reduceSumIdEvP6planetIT_EPS1_ii --------------------------
	.section	.text._Z9reduceSumIdEvP6planetIT_EPS1_ii,"ax",@progbits
	.align	128
        .global         _Z9reduceSumIdEvP6planetIT_EPS1_ii
        .type           _Z9reduceSumIdEvP6planetIT_EPS1_ii,@function
        .size           _Z9reduceSumIdEvP6planetIT_EPS1_ii,(.L_x_106 - _Z9reduceSumIdEvP6planetIT_EPS1_ii)
        .other          _Z9reduceSumIdEvP6planetIT_EPS1_ii,@"STO_CUDA_ENTRY STV_DEFAULT"
_Z9reduceSumIdEvP6planetIT_EPS1_ii:
.text._Z9reduceSumIdEvP6planetIT_EPS1_ii:
[----:B------:R-:W-:Y:S08]  /*0000*/  LDC R1, c[0x0][0x37c] ;  /* 0x0000df00ff017b82 */ /* 0x000ff00000000800 */
[----:B------:R-:W0:Y:S01]  /*0010*/  LDC R0, c[0x0][0x390] ;  /* 0x0000e400ff007b82 */ /* 0x000e220000000800 */
[----:B------:R-:W1:Y:S01]  /*0020*/  LDCU.64 UR6, c[0x0][0x358] ;  /* 0x00006b00ff0677ac */ /* 0x000e620008000a00 */
[----:B0-----:R-:W-:-:S13]  /*0030*/  ISETP.NE.AND P0, PT, R0, 0x3, PT ;  /* 0x000000030000780c */ /* 0x001fda0003f05270 */
[----:B-1----:R-:W-:Y:S05]  /*0040*/  @!P0 BRA `(.L_x_93) ;  /* 0x0000000800688947 */ /* 0x002fea0003800000 */
[----:B------:R-:W-:-:S13]  /*0050*/  ISETP.NE.AND P0, PT, R0, 0x2, PT ;  /* 0x000000020000780c */ /* 0x000fda0003f05270 */
[----:B------:R-:W-:Y:S05]  /*0060*/  @!P0 BRA `(.L_x_94) ;  /* 0x0000000400348947 */ /* 0x000fea0003800000 */
[----:B------:R-:W-:-:S13]  /*0070*/  ISETP.NE.AND P0, PT, R0, 0x1, PT ;  /* 0x000000010000780c */ /* 0x000fda0003f05270 */
[----:B------:R-:W-:Y:S05]  /*0080*/  @P0 EXIT ;  /* 0x000000000000094d */ /* 0x000fea0003800000 */
[----:B------:R-:W0:Y:S01]  /*0090*/  S2R R0, SR_CTAID.X ;  /* 0x0000000000007919 */ /* 0x000e220000002500 */
[----:B------:R-:W0:Y:S01]  /*00a0*/  LDCU UR8, c[0x0][0x360] ;  /* 0x00006c00ff0877ac */ /* 0x000e220008000800 */
[----:B------:R-:W1:Y:S01]  /*00b0*/  LDC.64 R4, c[0x0][0x380] ;  /* 0x0000e000ff047b82 */ /* 0x000e620000000a00 */
[----:B------:R-:W2:Y:S01]  /*00c0*/  S2R R2, SR_TID.X ;  /* 0x0000000000027919 */ /* 0x000ea20000002100 */
[----:B------:R-:W3:Y:S01]  /*00d0*/  LDCU UR4, c[0x0][0x394] ;  /* 0x00007280ff0477ac */ /* 0x000ee20008000800 */
[----:B0-----:R-:W-:-:S04]  /*00e0*/  IMAD R3, R0, UR8, RZ ;  /* 0x0000000800037c24 */ /* 0x001fc8000f8e02ff */
[----:B--2---:R-:W-:-:S04]  /*00f0*/  IMAD R3, R3, 0x2, R2 ;  /* 0x0000000203037824 */ /* 0x004fc800078e0202 */
[----:B------:R-:W-:-:S05]  /*0100*/  VIADD R11, R3, UR8 ;  /* 0x00000008030b7c36 */ /* 0x000fca0008000000 */
[----:B------:R-:W-:-:S04]  /*0110*/  VIMNMX.U32 R6, PT, PT, R11, R2, !PT ;  /* 0x000000020b067248 */ /* 0x000fc80007fe0000 */
[----:B---3--:R-:W-:-:S13]  /*0120*/  ISETP.GE.U32.AND P0, PT, R6, UR4, PT ;  /* 0x0000000406007c0c */ /* 0x008fda000bf06070 */
[----:B-1----:R-:W-:-:S05]  /*0130*/  @!P0 IMAD.WIDE.U32 R10, R11, 0x38, R4 ;  /* 0x000000380b0a8825 */ /* 0x002fca00078e0004 */
[----:B------:R-:W2:Y:S04]  /*0140*/  @!P0 LDG.E.64 R12, desc[UR6][R10.64+0x18] ;  /* 0x000018060a0c8981 */ /* 0x000ea8000c1e1b00 */
[----:B------:R-:W2:Y:S01]  /*0150*/  @!P0 LDG.E.64 R14, desc[UR6][R10.64+0x30] ;  /* 0x000030060a0e8981 */ /* 0x000ea2000c1e1b00 */
[----:B------:R-:W-:-:S05]  /*0160*/  IMAD.WIDE.U32 R4, R3, 0x38, R4 ;  /* 0x0000003803047825 */ /* 0x000fca00078e0004 */
[----:B------:R-:W3:Y:S04]  /*0170*/  LDG.E.64 R6, desc[UR6][R4.64+0x18] ;  /* 0x0000180604067981 */ /* 0x000ee8000c1e1b00 */
[----:B------:R-:W3:Y:S01]  /*0180*/  LDG.E.64 R8, desc[UR6][R4.64+0x30] ;  /* 0x0000300604087981 */ /* 0x000ee2000c1e1b00 */
[----:B------:R-:W0:Y:S01]  /*0190*/  S2UR UR5, SR_CgaCtaId ;  /* 0x00000000000579c3 */ /* 0x000e220000008800 */
[----:B------:R-:W-:Y:S02]  /*01a0*/  UMOV UR4, 0x400 ;  /* 0x0000040000047882 */ /* 0x000fe40000000000 */
[----:B0-----:R-:W-:-:S06]  /*01b0*/  ULEA UR4, UR5, UR4, 0x18 ;  /* 0x0000000405047291 */ /* 0x001fcc000f8ec0ff */
[----:B------:R-:W-:Y:S01]  /*01c0*/  LEA R3, R2, UR4, 0x3 ;  /* 0x0000000402037c11 */ /* 0x000fe2000f8e18ff */
[----:B--2---:R-:W-:Y:S01]  /*01d0*/  @!P0 DMUL R12, R12, R14 ;  /* 0x0000000e0c0c8228 */ /* 0x004fe20000000000 */
[----:B------:R-:W-:-:S05]  /*01e0*/  IMAD.U32 R14, RZ, RZ, UR8 ;  /* 0x00000008ff0e7e24 */ /* 0x000fca000f8e00ff */
[----:B------:R-:W-:Y:S02]  /*01f0*/  ISETP.GE.U32.AND P1, PT, R14, 0x42, PT ;  /* 0x000000420e00780c */ /* 0x000fe40003f26070 */
[CC--:B---3--:R-:W-:Y:S02]  /*0200*/  @!P0 DFMA R12, R6.reuse, R8.reuse, R12 ;  /* 0x00000008060c822b */ /* 0x0c8fe4000000000c */
[----:B------:R-:W-:Y:S01]  /*0210*/  @P0 DMUL R12, R6, R8 ;  /* 0x00000008060c0228 */ /* 0x000fe20000000000 */
[----:B------:R-:W-:-:S06]  /*0220*/  ISETP.GT.U32.AND P0, PT, R2, 0x1f, PT ;  /* 0x0000001f0200780c */ /* 0x000fcc0003f04070 */
[----:B------:R0:W-:Y:S01]  /*0230*/  STS.64 [R3], R12 ;  /* 0x0000000c03007388 */ /* 0x0001e20000000a00 */
[----:B------:R-:W-:Y:S06]  /*0240*/  BAR.SYNC.DEFER_BLOCKING 0x0 ;  /* 0x0000000000007b1d */ /* 0x000fec0000010000 */
[----:B------:R-:W-:Y:S05]  /*0250*/  @!P1 BRA `(.L_x_95) ;  /* 0x00000000002c9947 */ /* 0x000fea0003800000 */
.L_x_96:
[----:B------:R-:W-:-:S04]  /*0260*/  SHF.R.U32.HI R9, RZ, 0x1, R14 ;  /* 0x00000001ff097819 */ /* 0x000fc8000001160e */
[----:B------:R-:W-:-:S13]  /*0270*/  ISETP.GE.U32.AND P1, PT, R2, R9, PT ;  /* 0x000000090200720c */ /* 0x000fda0003f26070 */
[----:B------:R-:W-:Y:S01]  /*0280*/  @!P1 IMAD R8, R9, 0x8, R3 ;  /* 0x0000000809089824 */ /* 0x000fe200078e0203 */
[----:B------:R-:W-:Y:S04]  /*0290*/  @!P1 LDS.64 R6, [R3] ;  /* 0x0000000003069984 */ /* 0x000fe80000000a00 */
[----:B------:R-:W1:Y:S02]  /*02a0*/  @!P1 LDS.64 R4, [R8] ;  /* 0x0000000008049984 */ /* 0x000e640000000a00 */
[----:B-1----:R-:W-:-:S07]  /*02b0*/  @!P1 DADD R4, R4, R6 ;  /* 0x0000000004049229 */ /* 0x002fce0000000006 */
[----:B------:R1:W-:Y:S01]  /*02c0*/  @!P1 STS.64 [R3], R4 ;  /* 0x0000000403009388 */ /* 0x0003e20000000a00 */
[----:B------:R-:W-:Y:S01]  /*02d0*/  BAR.SYNC.DEFER_BLOCKING 0x0 ;  /* 0x0000000000007b1d */ /* 0x000fe20000010000 */
[----:B------:R-:W-:Y:S01]  /*02e0*/  ISETP.GT.U32.AND P1, PT, R14, 0x83, PT ;  /* 0x000000830e00780c */ /* 0x000fe20003f24070 */
[----:B------:R-:W-:-:S12]  /*02f0*/  IMAD.MOV.U32 R14, RZ, RZ, R9 ;  /* 0x000000ffff0e7224 */ /* 0x000fd800078e0009 */
[----:B-1----:R-:W-:Y:S05]  /*0300*/  @P1 BRA `(.L_x_96) ;  /* 0xfffffffc00d41947 */ /* 0x002fea000383ffff */
.L_x_95:
[----:B------:R-:W-:Y:S05]  /*0310*/  @P0 EXIT ;  /* 0x000000000000094d */ /* 0x000fea0003800000 */
[----:B------:R-:W-:Y:S01]  /*0320*/  LDS.64 R4, [R3+0x100] ;  /* 0x0001000003047984 */ /* 0x000fe20000000a00 */
[----:B------:R-:W-:-:S03]  /*0330*/  ISETP.NE.AND P0, PT, R2, RZ, PT ;  /* 0x000000ff0200720c */ /* 0x000fc60003f05270 */
[----:B------:R-:W1:Y:S02]  /*0340*/  LDS.64 R6, [R3] ;  /* 0x0000000003067984 */ /* 0x000e640000000a00 */
[----:B-1----:R-:W-:-:S07]  /*0350*/  DADD R4, R4, R6 ;  /* 0x0000000004047229 */ /* 0x002fce0000000006 */
[----:B------:R-:W-:Y:S04]  /*0360*/  STS.64 [R3], R4 ;  /* 0x0000000403007388 */ /* 0x000fe80000000a00 */
[----:B------:R-:W-:Y:S04]  /*0370*/  LDS.64 R6, [R3+0x80] ;  /* 0x0000800003067984 */ /* 0x000fe80000000a00 */
        /* <DEDUP_REMOVED lines=8> */
[----:B0-----:R-:W0:Y:S02]  /*0400*/  LDS.64 R12, [R3] ;  /* 0x00000000030c7984 */ /* 0x001e240000000a00 */
        /* <DEDUP_REMOVED lines=9> */
[----:B------:R0:W-:Y:S01]  /*04a0*/  STS.64 [R3], R6 ;  /* 0x0000000603007388 */ /* 0x0001e20000000a00 */
[----:B------:R-:W-:Y:S05]  /*04b0*/  @P0 EXIT ;  /* 0x000000000000094d */ /* 0x000fea0003800000 */
[----:B------:R-:W1:Y:S01]  /*04c0*/  S2UR UR5, SR_CgaCtaId ;  /* 0x00000000000579c3 */ /* 0x000e620000008800 */
[----:B------:R-:W-:-:S07]  /*04d0*/  UMOV UR4, 0x400 ;  /* 0x0000040000047882 */ /* 0x000fce0000000000 */
[----:B------:R-:W2:Y:S01]  /*04e0*/  LDC.64 R4, c[0x0][0x388] ;  /* 0x0000e200ff047b82 */ /* 0x000ea20000000a00 */
[----:B-1----:R-:W-:Y:S01]  /*04f0*/  ULEA UR4, UR5, UR4, 0x18 ;  /* 0x0000000405047291 */ /* 0x002fe2000f8ec0ff */
[----:B--2---:R-:W-:-:S08]  /*0500*/  IMAD.WIDE.U32 R4, R0, 0x8, R4 ;  /* 0x0000000800047825 */ /* 0x004fd000078e0004 */
[----:B0-----:R-:W0:Y:S04]  /*0510*/  LDS.64 R2, [UR4] ;  /* 0x00000004ff027984 */ /* 0x001e280008000a00 */
[----:B0-----:R-:W-:Y:S01]  /*0520*/  STG.E.64 desc[UR6][R4.64], R2 ;  /* 0x0000000204007986 */ /* 0x001fe2000c101b06 */
[----:B------:R-:W-:Y:S05]  /*0530*/  EXIT ;  /* 0x000000000000794d */ /* 0x000fea0003800000 */
.L_x_94:
        /* <DEDUP_REMOVED lines=29> */
.L_x_98:
        /* <DEDUP_REMOVED lines=11> */
.L_x_97:
        /* <DEDUP_REMOVED lines=35> */
.L_x_93:
        /* <DEDUP_REMOVED lines=29> */
.L_x_100:
        /* <DEDUP_REMOVED lines=11> */
.L_x_99:
        /* <DEDUP_REMOVED lines=35> */
.L_x_101:
        /* <DEDUP_REMOVED lines=14> */
.L_x_106:


//--------------------- .text._Z12scale_bodiesIdEviP6planetIT_ES1_ --------------------------
	.section	.text._Z12scale_bodiesIdEviP6planetIT_ES1_,"ax",@progbits
	.align	128
        .global         _Z12scale_bodiesIdEviP6planetIT_ES1_
        .type           _Z12scale_bodiesIdEviP6planetIT_ES1_,@function
        .size           _Z12scale_bodiesIdEviP6planetIT_ES1_,(.L_x_107 - _Z12scale_bodiesIdEviP6planetIT_ES1_)
        .other          _Z12scale_bodiesIdEviP6planetIT_ES1_,@"STO_CUDA_ENTRY STV_DEFAULT"
_Z12scale_bodiesIdEviP6planetIT_ES1_:
.text._Z12scale_bodiesIdEviP6planetIT_ES1_:
[----:B------:R-:W-:Y:S01]  /*0000*/  LDC R1, c[0x0][0x37c] ;  /* 0x0000df00ff017b82 */ /* 0x000fe20000000800 */
[----:B------:R-:W0:Y:S07]  /*0010*/  S2R R3, SR_TID.X ;  /* 0x0000000000037919 */ /* 0x000e2e0000002100 */
[----:B------:R-:W0:Y:S01]  /*0020*/  S2UR UR4, SR_CTAID.X ;  /* 0x00000000000479c3 */ /* 0x000e220000002500 */
[----:B------:R-:W1:Y:S07]  /*0030*/  LDCU UR5, c[0x0][0x380] ;  /* 0x00007000ff0577ac */ /* 0x000e6e0008000800 */
[----:B------:R-:W0:Y:S02]  /*0040*/  LDC R0, c[0x0][0x360] ;  /* 0x0000d800ff007b82 */ /* 0x000e240000000800 */
[----:B0-----:R-:W-:-:S05]  /*0050*/  IMAD R3, R0, UR4, R3 ;  /* 0x0000000400037c24 */ /* 0x001fca000f8e0203 */
[----:B-1----:R-:W-:-:S13]  /*0060*/  ISETP.GE.AND P0, PT, R3, UR5, PT ;  /* 0x0000000503007c0c */ /* 0x002fda000bf06270 */
[----:B------:R-:W-:Y:S05]  /*0070*/  @P0 EXIT ;  /* 0x000000000000094d */ /* 0x000fea0003800000 */
[----:B------:R-:W0:Y:S01]  /*0080*/  LDC.64 R4, c[0x0][0x388] ;  /* 0x0000e200ff047b82 */ /* 0x000e220000000a00 */
[----:B------:R-:W1:Y:S07]  /*0090*/  LDCU.64 UR4, c[0x0][0x358] ;  /* 0x00006b00ff0477ac */ /* 0x000e6e0008000a00 */
[----:B------:R-:W2:Y:S01]  /*00a0*/  LDC.64 R14, c[0x0][0x390] ;  /* 0x0000e400ff0e7b82 */ /* 0x000ea20000000a00 */
[----:B0-----:R-:W-:-:S05]  /*00b0*/  IMAD.WIDE R4, R3, 0x38, R4 ;  /* 0x0000003803047825 */ /* 0x001fca00078e0204 */
[----:B-1----:R-:W3:Y:S04]  /*00c0*/  LDG.E.64 R6, desc[UR4][R4.64+0x30] ;  /* 0x0000300404067981 */ /* 0x002ee8000c1e1b00 */
[----:B------:R-:W4:Y:S04]  /*00d0*/  LDG.E.64 R8, desc[UR4][R4.64+0x18] ;  /* 0x0000180404087981 */ /* 0x000f28000c1e1b00 */
[----:B------:R-:W5:Y:S04]  /*00e0*/  LDG.E.64 R10, desc[UR4][R4.64+0x20] ;  /* 0x00002004040a7981 */ /* 0x000f68000c1e1b00 */
[----:B------:R-:W5:Y:S01]  /*00f0*/  LDG.E.64 R12, desc[UR4][R4.64+0x28] ;  /* 0x00002804040c7981 */ /* 0x000f62000c1e1b00 */
[----:B--2---:R-:W-:-:S08]  /*0100*/  DMUL R2, R14, R14 ;  /* 0x0000000e0e027228 */ /* 0x004fd00000000000 */
[----:B---3--:R-:W-:Y:S02]  /*0110*/  DMUL R2, R2, R6 ;  /* 0x0000000602027228 */ /* 0x008fe40000000000 */
[----:B----4-:R-:W-:-:S05]  /*0120*/  DMUL R8, R8, R14 ;  /* 0x0000000e08087228 */ /* 0x010fca0000000000 */
[----:B------:R-:W-:Y:S01]  /*0130*/  STG.E.64 desc[UR4][R4.64+0x30], R2 ;  /* 0x0000300204007986 */ /* 0x000fe2000c101b04 */
[----:B-----5:R-:W-:-:S03]  /*0140*/  DMUL R10, R10, R14 ;  /* 0x0000000e0a0a7228 */ /* 0x020fc60000000000 */
[----:B------:R-:W-:Y:S01]  /*0150*/  STG.E.64 desc[UR4][R4.64+0x18], R8 ;  /* 0x0000180804007986 */ /* 0x000fe2000c101b04 */
[----:B------:R-:W-:-:S03]  /*0160*/  DMUL R12, R12, R14 ;  /* 0x0000000e0c0c7228 */ /* 0x000fc60000000000 */
[----:B------:R-:W-:Y:S04]  /*0170*/  STG.E.64 desc[UR4][R4.64+0x20], R10 ;  /* 0x0000200a04007986 */ /* 0x000fe8000c101b04 */
[----:B------:R-:W-:Y:S01]  /*0180*/  STG.E.64 desc[UR4][R4.64+0x28], R12 ;  /* 0x0000280c04007986 */ /* 0x000fe2000c101b04 */
[----:B------:R-:W-:Y:S05]  /*0190*/  EXIT ;  /* 0x000000000000794d */ /* 0x000fea0003800000 */
.L_x_102:
        /* <DEDUP_REMOVED lines=14> */
.L_x_107:


//--------------------- .nv.global.init           --------------------------
	.section	.nv.global.init,"aw",@progbits
	.align	4
.nv.global.init:
	.type		mrg32k3aM1SubSeq,@object
	.size		mrg32k3aM1SubSeq,(mrg32k3aM2SubSeq - mrg32k3aM1SubSeq)
mrg32k3aM1SubSeq:
        /*0000*/ 	.byte	0x0b, 0xcc, 0xee, 0x04, 0x73, 0x29, 0x8b, 0x6f, 0xf6, 0x53, 0x03, 0xf6, 0x23, 0xf6, 0xea, 0xda
        /* <DEDUP_REMOVED lines=125> */
	.type		mrg32k3aM2SubSeq,@object
	.size		mrg32k3aM2SubSeq,(mrg32k3aM1 - mrg32k3aM2SubSeq)
mrg32k3aM2SubSeq:
        /* <DEDUP_REMOVED lines=126> */
	.type		mrg32k3aM1,@object
	.size		mrg32k3aM1,(mrg32k3aM1Seq - mrg32k3aM1)
mrg32k3aM1:
        /* <DEDUP_REMOVED lines=144> */
	.type		mrg32k3aM1Seq,@object
	.size		mrg32k3aM1Seq,(mrg32k3aM2 - mrg32k3aM1Seq)
mrg32k3aM1Seq:
        /* <DEDUP_REMOVED lines=144> */
	.type		mrg32k3aM2,@object
	.size		mrg32k3aM2,(mrg32k3aM2Seq - mrg32k3aM2)
mrg32k3aM2:
        /* <DEDUP_REMOVED lines=144> */
	.type		mrg32k3aM2Seq,@object
	.size		mrg32k3aM2Seq,(precalc_xorwow_matrix - mrg32k3aM2Seq)
mrg32k3aM2Seq:
        /* <DEDUP_REMOVED lines=144> */
	.type		precalc_xorwow_matrix,@object
	.size		precalc_xorwow_matrix,(precalc_xorwow_offset_matrix - precalc_xorwow_matrix)
precalc_xorwow_matrix:
        /* <DEDUP_REMOVED lines=6400> */
	.type		precalc_xorwow_offset_matrix,@object
	.size		precalc_xorwow_offset_matrix,(.L_1 - precalc_xorwow_offset_matrix)
precalc_xorwow_offset_matrix:
        /* <DEDUP_REMOVED lines=6400> */
.L_1:


//--------------------- .nv.shared._Z12energyKernelIdEviPT_S1_P6planetIS0_E --------------------------
	.section	.nv.shared._Z12energyKernelIdEviPT_S1_P6planetIS0_E,"aw",@nobits
	.sectionflags	@""
	.align	16
	.zero		1024


//--------------------- .nv.shared.reserved.0     --------------------------
	.section	.nv.shared.reserved.0,"aw",@nobits
	.weak		__nv_reservedSMEM_offset_0_alias
	.size		__nv_reservedSMEM_offset_0_alias, 0, 64
	.other		__nv_reservedSMEM_offset_0_alias,@"STO_CUDA_RESERVED_SHARED STV_DEFAULT"
__nv_reservedSMEM_offset_0_alias:
	.zero		0
	.zero		64


//--------------------- .nv.shared._Z9reduceSumIdEvP6planetIT_EPS1_ii --------------------------
	.section	.nv.shared._Z9reduceSumIdEvP6planetIT_EPS1_ii,"aw",@nobits
	.sectionflags	@""
	.align	16
	.zero		1024


//--------------------- .nv.shared._Z12scale_bodiesIdEviP6planetIT_ES1_ --------------------------
	.section	.nv.shared._Z12scale_bodiesIdEviP6planetIT_ES1_,"aw",@nobits
	.sectionflags	@""
	.align	16
	.zero		1024


//--------------------- .nv.constant0._Z12energyKernelIdEviPT_S1_P6planetIS0_E --------------------------
	.section	.nv.constant0._Z12energyKernelIdEviPT_S1_P6planetIS0_E,"a",@progbits
	.sectionflags	@""
	.align	4
.nv.constant0._Z12energyKernelIdEviPT_S1_P6planetIS0_E:
	.zero		928


//--------------------- .nv.constant0._Z9reduceSumIdEvP6planetIT_EPS1_ii --------------------------
	.section	.nv.constant0._Z9reduceSumIdEvP6planetIT_EPS1_ii,"a",@progbits
	.sectionflags	@""
	.align	4
.nv.constant0._Z9reduceSumIdEvP6planetIT_EPS1_ii:
	.zero		920


//--------------------- .nv.constant0._Z12scale_bodiesIdEviP6planetIT_ES1_ --------------------------
	.section	.nv.constant0._Z12scale_bodiesIdEviP6planetIT_ES1_,"a",@progbits
	.sectionflags	@""
	.align	4
.nv.constant0._Z12scale_bodiesIdEviP6planetIT_ES1_:
	.zero		920


//--------------------- SYMBOLS --------------------------

	.type		.nv.reservedSmem.offset0,@object
	.size		.nv.reservedSmem.offset0,0x4
	.type		.nv.reservedSmem.cap,@object
	.size		.nv.reservedSmem.cap,0x4
